	.target	sm_90a

	.elftype	@"ET_EXEC"


//--------------------- .note.nv.tkinfo           --------------------------
	.section	.note.nv.tkinfo,"",@"SHT_NOTE"
	.sectionflags	@"SHF_NOTE_NV_TKINFO"
	.tkinfo
        /*0018*/ 	.word	0x00000002
        /*0030*/ 	.string	""
        /*0030*/ 	.string	"ptxas"
        /*0030*/ 	.string	"Cuda compilation tools, release 13.0, V13.0.88"
        /*0030*/ 	.string	"Build cuda_13.0.r13.0/compiler.36424714_0"
        /*0030*/ 	.string	"-arch sm_90a -m 64 "



//--------------------- .note.nv.cuinfo           --------------------------
	.section	.note.nv.cuinfo,"",@"SHT_NOTE"
	.sectionflags	@"SHF_NOTE_NV_CUINFO"
        /*0018*/ 	.short	0x0002
        /*001a*/ 	.short	0x005a
        /*001c*/ 	.short	0x0082
	.zero		2


//--------------------- .nv.info                  --------------------------
	.section	.nv.info,"",@"SHT_CUDA_INFO"
	.align	4


	//----- nvinfo : EIATTR_REGCOUNT
	.align		4
        /*0000*/ 	.byte	0x04, 0x2f
        /*0002*/ 	.short	(.L_15 - .L_14)
	.align		4
.L_14:
        /*0004*/ 	.word	index@(_ZN7cutlass13device_kernelINS_4gemm6kernel13GemmUniversalIN4cute5tupleIJiiiiEEENS1_10collective13CollectiveMmaINS1_34MainloopSm90TmaGmmaWarpSpecializedILi5ENS5_IJNS4_1CILi2EEENSA_ILi1EEESC_EEENS1_35KernelTmaWarpSpecializedCooperativeEEENS5_IJNSA_ILi192EEENSA_ILi128EEENSA_ILi64EEEEEENS_10bfloat16_tENS5_IJlSC_lEEESK_SL_NS4_8TiledMMAINS4_8MMA_AtomIJNS4_4SM904GMMA28MMA_64x128x16_F32BF16BF16_SSILNSP_5MajorE0ELSR_0ELNSP_7ScaleInE1ELSS_1EEEEEENS4_6LayoutISD_NS5_IJSC_NSA_ILi0EEESW_EEEEENS5_IJNS4_10UnderscoreESZ_SZ_EEEEENS4_13SM90_TMA_LOADENS4_14ComposedLayoutINS4_7SwizzleILi3ELi4ELi3EEENS4_18smem_ptr_flag_bitsILi16EEENSV_INS5_IJNSA_ILi8EEESI_EEENS5_IJSI_SC_EEEEEEEvNS4_8identityENS4_23SM90_TMA_LOAD_MULTICASTES1C_vS1D_EENS_8epilogue10collective6detail29Sm90TmaWarpSpecializedAdapterINS1H_15DefaultEpilogueISK_SL_SL_NS1G_6thread17LinearCombinationISK_Li1EffLNS1L_9ScaleType4KindE0ELNS_15FloatRoundStyleE2ESK_EENS1_15EpilogueDefaultEEEEEvvEEEEvNT_6ParamsE)
        /*0008*/ 	.word	0x000000a8


	//----- nvinfo : EIATTR_FRAME_SIZE
	.align		4
.L_15:
        /*000c*/ 	.byte	0x04, 0x11
        /*000e*/ 	.short	(.L_17 - .L_16)
	.align		4
.L_16:
        /*0010*/ 	.word	index@(_ZN7cutlass13device_kernelINS_4gemm6kernel13GemmUniversalIN4cute5tupleIJiiiiEEENS1_10collective13CollectiveMmaINS1_34MainloopSm90TmaGmmaWarpSpecializedILi5ENS5_IJNS4_1CILi2EEENSA_ILi1EEESC_EEENS1_35KernelTmaWarpSpecializedCooperativeEEENS5_IJNSA_ILi192EEENSA_ILi128EEENSA_ILi64EEEEEENS_10bfloat16_tENS5_IJlSC_lEEESK_SL_NS4_8TiledMMAINS4_8MMA_AtomIJNS4_4SM904GMMA28MMA_64x128x16_F32BF16BF16_SSILNSP_5MajorE0ELSR_0ELNSP_7ScaleInE1ELSS_1EEEEEENS4_6LayoutISD_NS5_IJSC_NSA_ILi0EEESW_EEEEENS5_IJNS4_10UnderscoreESZ_SZ_EEEEENS4_13SM90_TMA_LOADENS4_14ComposedLayoutINS4_7SwizzleILi3ELi4ELi3EEENS4_18smem_ptr_flag_bitsILi16EEENSV_INS5_IJNSA_ILi8EEESI_EEENS5_IJSI_SC_EEEEEEEvNS4_8identityENS4_23SM90_TMA_LOAD_MULTICASTES1C_vS1D_EENS_8epilogue10collective6detail29Sm90TmaWarpSpecializedAdapterINS1H_15DefaultEpilogueISK_SL_SL_NS1G_6thread17LinearCombinationISK_Li1EffLNS1L_9ScaleType4KindE0ELNS_15FloatRoundStyleE2ESK_EENS1_15EpilogueDefaultEEEEEvvEEEEvNT_6ParamsE)
        /*0014*/ 	.word	0x00000000


	//----- nvinfo : EIATTR_MIN_STACK_SIZE
	.align		4
.L_17:
        /*0018*/ 	.byte	0x04, 0x12
        /*001a*/ 	.short	(.L_19 - .L_18)
	.align		4
.L_18:
        /*001c*/ 	.word	index@(_ZN7cutlass13device_kernelINS_4gemm6kernel13GemmUniversalIN4cute5tupleIJiiiiEEENS1_10collective13CollectiveMmaINS1_34MainloopSm90TmaGmmaWarpSpecializedILi5ENS5_IJNS4_1CILi2EEENSA_ILi1EEESC_EEENS1_35KernelTmaWarpSpecializedCooperativeEEENS5_IJNSA_ILi192EEENSA_ILi128EEENSA_ILi64EEEEEENS_10bfloat16_tENS5_IJlSC_lEEESK_SL_NS4_8TiledMMAINS4_8MMA_AtomIJNS4_4SM904GMMA28MMA_64x128x16_F32BF16BF16_SSILNSP_5MajorE0ELSR_0ELNSP_7ScaleInE1ELSS_1EEEEEENS4_6LayoutISD_NS5_IJSC_NSA_ILi0EEESW_EEEEENS5_IJNS4_10UnderscoreESZ_SZ_EEEEENS4_13SM90_TMA_LOADENS4_14ComposedLayoutINS4_7SwizzleILi3ELi4ELi3EEENS4_18smem_ptr_flag_bitsILi16EEENSV_INS5_IJNSA_ILi8EEESI_EEENS5_IJSI_SC_EEEEEEEvNS4_8identityENS4_23SM90_TMA_LOAD_MULTICASTES1C_vS1D_EENS_8epilogue10collective6detail29Sm90TmaWarpSpecializedAdapterINS1H_15DefaultEpilogueISK_SL_SL_NS1G_6thread17LinearCombinationISK_Li1EffLNS1L_9ScaleType4KindE0ELNS_15FloatRoundStyleE2ESK_EENS1_15EpilogueDefaultEEEEEvvEEEEvNT_6ParamsE)
        /*0020*/ 	.word	0x00000000
.L_19:


//--------------------- .nv.compat                --------------------------
	.section	.nv.compat,"",@"SHT_CUDA_COMPAT_INFO"
	.align	4
        /*0000*/ 	.byte	0x02, 0x09, 0x01, 0x00, 0x02, 0x02, 0x04, 0x00, 0x02, 0x05, 0x05, 0x00, 0x03, 0x07, 0x01, 0x01
        /*0010*/ 	.byte	0x02, 0x03, 0x01, 0x00, 0x02, 0x06, 0x01, 0x00, 0x04, 0x0b, 0x08, 0x00, 0x00, 0x00, 0x00, 0x00
        /*0020*/ 	.byte	0x00, 0x00, 0x00, 0x00


//--------------------- .nv.info._ZN7cutlass13device_kernelINS_4gemm6kernel13GemmUniversalIN4cute5tupleIJiiiiEEENS1_10collective13CollectiveMmaINS1_34MainloopSm90TmaGmmaWarpSpecializedILi5ENS5_IJNS4_1CILi2EEENSA_ILi1EEESC_EEENS1_35KernelTmaWarpSpecializedCooperativeEEENS5_IJNSA_ILi192EEENSA_ILi128EEENSA_ILi64EEEEEENS_10bfloat16_tENS5_IJlSC_lEEESK_SL_NS4_8TiledMMAINS4_8MMA_AtomIJNS4_4SM904GMMA28MMA_64x128x16_F32BF16BF16_SSILNSP_5MajorE0ELSR_0ELNSP_7ScaleInE1ELSS_1EEEEEENS4_6LayoutISD_NS5_IJSC_NSA_ILi0EEESW_EEEEENS5_IJNS4_10UnderscoreESZ_SZ_EEEEENS4_13SM90_TMA_LOADENS4_14ComposedLayoutINS4_7SwizzleILi3ELi4ELi3EEENS4_18smem_ptr_flag_bitsILi16EEENSV_INS5_IJNSA_ILi8EEESI_EEENS5_IJSI_SC_EEEEEEEvNS4_8identityENS4_23SM90_TMA_LOAD_MULTICASTES1C_vS1D_EENS_8epilogue10collective6detail29Sm90TmaWarpSpecializedAdapterINS1H_15DefaultEpilogueISK_SL_SL_NS1G_6thread17LinearCombinationISK_Li1EffLNS1L_9ScaleType4KindE0ELNS_15FloatRoundStyleE2ESK_EENS1_15EpilogueDefaultEEEEEvvEEEEvNT_6ParamsE --------------------------
	.section	.nv.info._ZN7cutlass13device_kernelINS_4gemm6kernel13GemmUniversalIN4cute5tupleIJiiiiEEENS1_10collective13CollectiveMmaINS1_34MainloopSm90TmaGmmaWarpSpecializedILi5ENS5_IJNS4_1CILi2EEENSA_ILi1EEESC_EEENS1_35KernelTmaWarpSpecializedCooperativeEEENS5_IJNSA_ILi192EEENSA_ILi128EEENSA_ILi64EEEEEENS_10bfloat16_tENS5_IJlSC_lEEESK_SL_NS4_8TiledMMAINS4_8MMA_AtomIJNS4_4SM904GMMA28MMA_64x128x16_F32BF16BF16_SSILNSP_5MajorE0ELSR_0ELNSP_7ScaleInE1ELSS_1EEEEEENS4_6LayoutISD_NS5_IJSC_NSA_ILi0EEESW_EEEEENS5_IJNS4_10UnderscoreESZ_SZ_EEEEENS4_13SM90_TMA_LOADENS4_14ComposedLayoutINS4_7SwizzleILi3ELi4ELi3EEENS4_18smem_ptr_flag_bitsILi16EEENSV_INS5_IJNSA_ILi8EEESI_EEENS5_IJSI_SC_EEEEEEEvNS4_8identityENS4_23SM90_TMA_LOAD_MULTICASTES1C_vS1D_EENS_8epilogue10collective6detail29Sm90TmaWarpSpecializedAdapterINS1H_15DefaultEpilogueISK_SL_SL_NS1G_6thread17LinearCombinationISK_Li1EffLNS1L_9ScaleType4KindE0ELNS_15FloatRoundStyleE2ESK_EENS1_15EpilogueDefaultEEEEEvvEEEEvNT_6ParamsE,"",@"SHT_CUDA_INFO"
	.sectionflags	@""
	.align	4


	//----- nvinfo : EIATTR_CUDA_API_VERSION
	.align		4
        /*0000*/ 	.byte	0x04, 0x37
        /*0002*/ 	.short	(.L_21 - .L_20)
.L_20:
        /*0004*/ 	.word	0x00000082


	//----- nvinfo : EIATTR_KPARAM_INFO
	.align		4
.L_21:
        /*0008*/ 	.byte	0x04, 0x17
        /*000a*/ 	.short	(.L_23 - .L_22)
.L_22:
        /*000c*/ 	.word	0x00000000
        /*0010*/ 	.short	0x0000
        /*0012*/ 	.short	0x0070
        /*0014*/ 	.byte	0x00, 0xf0, 0x01, 0x10


	//----- nvinfo : EIATTR_SPARSE_MMA_MASK
	.align		4
.L_23:
        /*0018*/ 	.byte	0x03, 0x50
        /*001a*/ 	.short	0x0000


	//----- nvinfo : EIATTR_MAXREG_COUNT
	.align		4
        /*001c*/ 	.byte	0x03, 0x1b
        /*001e*/ 	.short	0x00a8


	//----- nvinfo : EIATTR_NUM_BARRIERS
	.align		4
        /*0020*/ 	.byte	0x02, 0x4c
        /*0022*/ 	.byte	0x01
	.zero		1


	//----- nvinfo : EIATTR_EXTERNS
	.align		4
        /*0024*/ 	.byte	0x04, 0x0f
        /*0026*/ 	.short	(.L_25 - .L_24)


	//   ....[0]....
	.align		4
.L_24:
        /*0028*/ 	.word	index@(__assertfail)


	//----- nvinfo : EIATTR_MERCURY_ISA_VERSION
	.align		4
.L_25:
        /*002c*/ 	.byte	0x03, 0x5f
        /*002e*/ 	.short	0x0101


	//----- nvinfo : EIATTR_INT_WARP_WIDE_INSTR_OFFSETS
	.align		4
        /*0030*/ 	.byte	0x04, 0x31
        /*0032*/ 	.short	(.L_27 - .L_26)


	//   ....[0]....
.L_26:
        /*0034*/ 	.word	0x000004a0


	//   ....[1]....
        /*0038*/ 	.word	0x000004d0


	//   ....[2]....
        /*003c*/ 	.word	0x00000690


	//----- nvinfo : EIATTR_COOP_GROUP_MASK_REGIDS
	.align		4
.L_27:
        /*0040*/ 	.byte	0x04, 0x29
        /*0042*/ 	.short	(.L_29 - .L_28)


	//   ....[0]....
.L_28:
        /*0044*/ 	.word	0xffffffff


	//   ....[1]....
        /*0048*/ 	.word	0xffffffff


	//   ....[2]....
        /*004c*/ 	.word	0xffffffff


	//   ....[3]....
        /*0050*/ 	.word	0xffffffff


	//   ....[4]....
        /*0054*/ 	.word	0xffffffff


	//   ....[5]....
        /*0058*/ 	.word	0xffffffff


	//----- nvinfo : EIATTR_COOP_GROUP_INSTR_OFFSETS
	.align		4
.L_29:
        /*005c*/ 	.byte	0x04, 0x28
        /*005e*/ 	.short	(.L_31 - .L_30)


	//   ....[0]....
.L_30:
        /*0060*/ 	.word	0x00000060


	//   ....[1]....
        /*0064*/ 	.word	0x00000070


	//   ....[2]....
        /*0068*/ 	.word	0x00000130


	//   ....[3]....
        /*006c*/ 	.word	0x000002f0


	//   ....[4]....
        /*0070*/ 	.word	0x00000810


	//   ....[5]....
        /*0074*/ 	.word	0x00001260


	//----- nvinfo : EIATTR_REG_RECONFIG
	.align		4
.L_31:
        /*0078*/ 	.byte	0x01, 0x54
	.zero		2


	//----- nvinfo : EIATTR_SYSCALL_OFFSETS
	.align		4
        /*007c*/ 	.byte	0x04, 0x46
        /*007e*/ 	.short	(.L_33 - .L_32)


	//   ....[0]....
.L_32:
        /*0080*/ 	.word	0x00001420


	//----- nvinfo : EIATTR_MBARRIER_INSTR_OFFSETS
	.align		4
.L_33:
        /*0084*/ 	.byte	0x04, 0x39
        /*0086*/ 	.short	(.L_35 - .L_34)


	//   ....[0]....
.L_34:
        /*0088*/ 	.word	0x00000230
        /*008c*/ 	.word	0x000000ff
        /*0090*/ 	.word	0x00000000
        /*0094*/ 	.short	0x0100
        /*0096*/ 	.byte	0x08
	.zero		1


	//   ....[1]....
        /*0098*/ 	.word	0x00000240
        /*009c*/ 	.word	0x000000ff
        /*00a0*/ 	.word	0x00000028
        /*00a4*/ 	.short	0x0100
        /*00a6*/ 	.byte	0x08
	.zero		1


	//   ....[2]....
        /*00a8*/ 	.word	0x00000250
        /*00ac*/ 	.word	0x000000ff
        /*00b0*/ 	.word	0x00000008
        /*00b4*/ 	.short	0x0100
        /*00b6*/ 	.byte	0x08
	.zero		1


	//   ....[3]....
        /*00b8*/ 	.word	0x00000260
        /*00bc*/ 	.word	0x000000ff
        /*00c0*/ 	.word	0x00000030
        /*00c4*/ 	.short	0x0100
        /*00c6*/ 	.byte	0x08
	.zero		1


	//   ....[4]....
        /*00c8*/ 	.word	0x00000270
        /*00cc*/ 	.word	0x000000ff
        /*00d0*/ 	.word	0x00000010
        /*00d4*/ 	.short	0x0100
        /*00d6*/ 	.byte	0x08
	.zero		1


	//   ....[5]....
        /*00d8*/ 	.word	0x00000280
        /*00dc*/ 	.word	0x000000ff
        /*00e0*/ 	.word	0x00000038
        /*00e4*/ 	.short	0x0100
        /*00e6*/ 	.byte	0x08
	.zero		1


	//   ....[6]....
        /*00e8*/ 	.word	0x00000290
        /*00ec*/ 	.word	0x000000ff
        /*00f0*/ 	.word	0x00000018
        /*00f4*/ 	.short	0x0100
        /*00f6*/ 	.byte	0x08
	.zero		1


	//   ....[7]....
        /*00f8*/ 	.word	0x000002a0
        /*00fc*/ 	.word	0x000000ff
        /*0100*/ 	.word	0x00000040
        /*0104*/ 	.short	0x0100
        /*0106*/ 	.byte	0x08
	.zero		1


	//   ....[8]....
        /*0108*/ 	.word	0x000002b0
        /*010c*/ 	.word	0x000000ff
        /*0110*/ 	.word	0x00000020
        /*0114*/ 	.short	0x0100
        /*0116*/ 	.byte	0x08
	.zero		1


	//   ....[9]....
        /*0118*/ 	.word	0x000002c0
        /*011c*/ 	.word	0x000000ff
        /*0120*/ 	.word	0x00000048
        /*0124*/ 	.short	0x0100
        /*0126*/ 	.byte	0x08
	.zero		1


	//   ....[10]....
        /*0128*/ 	.word	0x00000710
        /*012c*/ 	.word	0x000000ff
        /*0130*/ 	.word	0x00000060
        /*0134*/ 	.short	0x0100
        /*0136*/ 	.byte	0x06
	.zero		1


	//   ....[11]....
        /*0138*/ 	.word	0x000007a0
        /*013c*/ 	.word	0x000000ff
        /*0140*/ 	.word	0x00000068
        /*0144*/ 	.short	0x0100
        /*0146*/ 	.byte	0x06
	.zero		1


	//   ....[12]....
        /*0148*/ 	.word	0x000014e0
        /*014c*/ 	.word	0x00000003
        /*0150*/ 	.word	0x00000000
        /*0154*/ 	.short	0x010a
        /*0156*/ 	.byte	0x3f
	.zero		1


	//   ....[13]....
        /*0158*/ 	.word	0x00001520
        /*015c*/ 	.word	0x00000003
        /*0160*/ 	.word	0x00000000
        /*0164*/ 	.short	0x010a
        /*0166*/ 	.byte	0x3f
	.zero		1


	//   ....[14]....
        /*0168*/ 	.word	0x00001a30
        /*016c*/ 	.word	0x00000005
        /*0170*/ 	.word	0x00000000
        /*0174*/ 	.short	0x010a
        /*0176*/ 	.byte	0x3f
	.zero		1


	//   ....[15]....
        /*0178*/ 	.word	0x00001a70
        /*017c*/ 	.word	0x00000005
        /*0180*/ 	.word	0x00000000
        /*0184*/ 	.short	0x010a
        /*0186*/ 	.byte	0x3f
	.zero		1


	//   ....[16]....
        /*0188*/ 	.word	0x00001e10
        /*018c*/ 	.word	0x00000005
        /*0190*/ 	.word	0x00000000
        /*0194*/ 	.short	0x0101
        /*0196*/ 	.byte	0x3f
	.zero		1


	//   ....[17]....
        /*0198*/ 	.word	0x00002030
        /*019c*/ 	.word	0x00000003
        /*01a0*/ 	.word	0x00000000
        /*01a4*/ 	.short	0x0101
        /*01a6*/ 	.byte	0x3f
	.zero		1


	//   ....[18]....
        /*01a8*/ 	.word	0x0000b830
        /*01ac*/ 	.word	0x00000017
        /*01b0*/ 	.word	0x00000028
        /*01b4*/ 	.short	0x010a
        /*01b6*/ 	.byte	0x3f
	.zero		1


	//   ....[19]....
        /*01b8*/ 	.word	0x0000bba0
        /*01bc*/ 	.word	0x00000003
        /*01c0*/ 	.word	0x00000068
        /*01c4*/ 	.short	0x0101
        /*01c6*/ 	.byte	0x3f
	.zero		1


	//   ....[20]....
        /*01c8*/ 	.word	0x0000c300
        /*01cc*/ 	.word	0x00000007
        /*01d0*/ 	.word	0x00000000
        /*01d4*/ 	.short	0x010a
        /*01d6*/ 	.byte	0x3f
	.zero		1


	//   ....[21]....
        /*01d8*/ 	.word	0x0000c380
        /*01dc*/ 	.word	0x00000008
        /*01e0*/ 	.word	0x00000000
        /*01e4*/ 	.short	0x010a
        /*01e6*/ 	.byte	0x3f
	.zero		1


	//   ....[22]....
        /*01e8*/ 	.word	0x0000c410
        /*01ec*/ 	.word	0x00000009
        /*01f0*/ 	.word	0x00000000
        /*01f4*/ 	.short	0x010a
        /*01f6*/ 	.byte	0x3f
	.zero		1


	//   ....[23]....
        /*01f8*/ 	.word	0x0000c4a0
        /*01fc*/ 	.word	0x00000006
        /*0200*/ 	.word	0x00000000
        /*0204*/ 	.short	0x010a
        /*0206*/ 	.byte	0x3f
	.zero		1


	//   ....[24]....
        /*0208*/ 	.word	0x0000c530
        /*020c*/ 	.word	0x00000003
        /*0210*/ 	.word	0x00000000
        /*0214*/ 	.short	0x010a
        /*0216*/ 	.byte	0x3f
	.zero		1


	//   ....[25]....
        /*0218*/ 	.word	0x0000c590
        /*021c*/ 	.word	0x00000003
        /*0220*/ 	.word	0x00000000
        /*0224*/ 	.short	0x010a
        /*0226*/ 	.byte	0x3f
	.zero		1


	//   ....[26]....
        /*0228*/ 	.word	0x0000c5e0
        /*022c*/ 	.word	0x00000005
        /*0230*/ 	.word	0x00000000
        /*0234*/ 	.short	0x010a
        /*0236*/ 	.byte	0x3f
	.zero		1


	//   ....[27]....
        /*0238*/ 	.word	0x0000c6b0
        /*023c*/ 	.word	0x00000017
        /*0240*/ 	.word	0x00000028
        /*0244*/ 	.short	0x010a
        /*0246*/ 	.byte	0x3f
	.zero		1


	//   ....[28]....
        /*0248*/ 	.word	0x0000c780
        /*024c*/ 	.word	0x00000007
        /*0250*/ 	.word	0x00000000
        /*0254*/ 	.short	0x010a
        /*0256*/ 	.byte	0x3f
	.zero		1


	//   ....[29]....
        /*0258*/ 	.word	0x0000c7d0
        /*025c*/ 	.word	0x00000008
        /*0260*/ 	.word	0x00000000
        /*0264*/ 	.short	0x010a
        /*0266*/ 	.byte	0x3f
	.zero		1


	//   ....[30]....
        /*0268*/ 	.word	0x0000c820
        /*026c*/ 	.word	0x00000009
        /*0270*/ 	.word	0x00000000
        /*0274*/ 	.short	0x010a
        /*0276*/ 	.byte	0x3f
	.zero		1


	//   ....[31]....
        /*0278*/ 	.word	0x0000c870
        /*027c*/ 	.word	0x00000006
        /*0280*/ 	.word	0x00000000
        /*0284*/ 	.short	0x010a
        /*0286*/ 	.byte	0x3f
	.zero		1


	//----- nvinfo : EIATTR_NUM_MBARRIERS
	.align		4
.L_35:
        /*0288*/ 	.byte	0x03, 0x38
        /*028a*/ 	.short	0x000c


	//----- nvinfo : EIATTR_EXIT_INSTR_OFFSETS
	.align		4
        /*028c*/ 	.byte	0x04, 0x1c
        /*028e*/ 	.short	(.L_37 - .L_36)


	//   ....[0]....
.L_36:
        /*0290*/ 	.word	0x00000970


	//   ....[1]....
        /*0294*/ 	.word	0x00001190


	//   ....[2]....
        /*0298*/ 	.word	0x0000af40


	//   ....[3]....
        /*029c*/ 	.word	0x0000b4a0


	//   ....[4]....
        /*02a0*/ 	.word	0x0000c580


	//----- nvinfo : EIATTR_MAX_THREADS
	.align		4
.L_37:
        /*02a4*/ 	.byte	0x04, 0x05
        /*02a6*/ 	.short	(.L_39 - .L_38)
.L_38:
        /*02a8*/ 	.word	0x00000180
        /*02ac*/ 	.word	0x00000001
        /*02b0*/ 	.word	0x00000001


	//----- nvinfo : EIATTR_CRS_STACK_SIZE
	.align		4
.L_39:
        /*02b4*/ 	.byte	0x04, 0x1e
        /*02b6*/ 	.short	(.L_41 - .L_40)
.L_40:
        /*02b8*/ 	.word	0x00000000


	//----- nvinfo : EIATTR_CBANK_PARAM_SIZE
	.align		4
.L_41:
        /*02bc*/ 	.byte	0x03, 0x19
        /*02be*/ 	.short	0x0470


	//----- nvinfo : EIATTR_PARAM_CBANK
	.align		4
        /*02c0*/ 	.byte	0x04, 0x0a
        /*02c2*/ 	.short	(.L_43 - .L_42)
	.align		4
.L_42:
        /*02c4*/ 	.word	index@(.nv.constant0._ZN7cutlass13device_kernelINS_4gemm6kernel13GemmUniversalIN4cute5tupleIJiiiiEEENS1_10collective13CollectiveMmaINS1_34MainloopSm90TmaGmmaWarpSpecializedILi5ENS5_IJNS4_1CILi2EEENSA_ILi1EEESC_EEENS1_35KernelTmaWarpSpecializedCooperativeEEENS5_IJNSA_ILi192EEENSA_ILi128EEENSA_ILi64EEEEEENS_10bfloat16_tENS5_IJlSC_lEEESK_SL_NS4_8TiledMMAINS4_8MMA_AtomIJNS4_4SM904GMMA28MMA_64x128x16_F32BF16BF16_SSILNSP_5MajorE0ELSR_0ELNSP_7ScaleInE1ELSS_1EEEEEENS4_6LayoutISD_NS5_IJSC_NSA_ILi0EEESW_EEEEENS5_IJNS4_10UnderscoreESZ_SZ_EEEEENS4_13SM90_TMA_LOADENS4_14ComposedLayoutINS4_7SwizzleILi3ELi4ELi3EEENS4_18smem_ptr_flag_bitsILi16EEENSV_INS5_IJNSA_ILi8EEESI_EEENS5_IJSI_SC_EEEEEEEvNS4_8identityENS4_23SM90_TMA_LOAD_MULTICASTES1C_vS1D_EENS_8epilogue10collective6detail29Sm90TmaWarpSpecializedAdapterINS1H_15DefaultEpilogueISK_SL_SL_NS1G_6thread17LinearCombinationISK_Li1EffLNS1L_9ScaleType4KindE0ELNS_15FloatRoundStyleE2ESK_EENS1_15EpilogueDefaultEEEEEvvEEEEvNT_6ParamsE)
        /*02c8*/ 	.short	0x0210
        /*02ca*/ 	.short	0x0470


	//----- nvinfo : EIATTR_SW_WAR
	.align		4
.L_43:
        /*02cc*/ 	.byte	0x04, 0x36
        /*02ce*/ 	.short	(.L_45 - .L_44)
.L_44:
        /*02d0*/ 	.word	0x00000008
.L_45:


//--------------------- .nv.callgraph             --------------------------
	.section	.nv.callgraph,"",@"SHT_CUDA_CALLGRAPH"
	.align	4
	.sectionentsize	8
	.align		4
        /*0000*/ 	.word	0x00000000
	.align		4
        /*0004*/ 	.word	0xffffffff
	.align		4
        /*0008*/ 	.word	index@(_ZN7cutlass13device_kernelINS_4gemm6kernel13GemmUniversalIN4cute5tupleIJiiiiEEENS1_10collective13CollectiveMmaINS1_34MainloopSm90TmaGmmaWarpSpecializedILi5ENS5_IJNS4_1CILi2EEENSA_ILi1EEESC_EEENS1_35KernelTmaWarpSpecializedCooperativeEEENS5_IJNSA_ILi192EEENSA_ILi128EEENSA_ILi64EEEEEENS_10bfloat16_tENS5_IJlSC_lEEESK_SL_NS4_8TiledMMAINS4_8MMA_AtomIJNS4_4SM904GMMA28MMA_64x128x16_F32BF16BF16_SSILNSP_5MajorE0ELSR_0ELNSP_7ScaleInE1ELSS_1EEEEEENS4_6LayoutISD_NS5_IJSC_NSA_ILi0EEESW_EEEEENS5_IJNS4_10UnderscoreESZ_SZ_EEEEENS4_13SM90_TMA_LOADENS4_14ComposedLayoutINS4_7SwizzleILi3ELi4ELi3EEENS4_18smem_ptr_flag_bitsILi16EEENSV_INS5_IJNSA_ILi8EEESI_EEENS5_IJSI_SC_EEEEEEEvNS4_8identityENS4_23SM90_TMA_LOAD_MULTICASTES1C_vS1D_EENS_8epilogue10collective6detail29Sm90TmaWarpSpecializedAdapterINS1H_15DefaultEpilogueISK_SL_SL_NS1G_6thread17LinearCombinationISK_Li1EffLNS1L_9ScaleType4KindE0ELNS_15FloatRoundStyleE2ESK_EENS1_15EpilogueDefaultEEEEEvvEEEEvNT_6ParamsE)
	.align		4
        /*000c*/ 	.word	index@(__assertfail)
	.align		4
        /*0010*/ 	.word	0x00000000
	.align		4
        /*0014*/ 	.word	0xfffffffe
	.align		4
        /*0018*/ 	.word	0x00000000
	.align		4
        /*001c*/ 	.word	0xfffffffd
	.align		4
        /*0020*/ 	.word	0x00000000
	.align		4
        /*0024*/ 	.word	0xfffffffc


//--------------------- .nv.constant4             --------------------------
	.section	.nv.constant4,"a",@progbits
	.align	8
	.align		8
.nv.constant4:
        /*0000*/ 	.dword	__assertfail
	.align		8
        /*0008*/ 	.dword	__unnamed_1
	.align		8
        /*0010*/ 	.dword	_ZN39_INTERNAL_346a09aa_4_k_cu_43f45ebc_83574cuda3std3__45__cpo5beginE
	.align		8
        /*0018*/ 	.dword	_ZN39_INTERNAL_346a09aa_4_k_cu_43f45ebc_83574cuda3std3__45__cpo3endE
	.align		8
        /*0020*/ 	.dword	_ZN39_INTERNAL_346a09aa_4_k_cu_43f45ebc_83574cuda3std3__45__cpo6cbeginE
	.align		8
        /*0028*/ 	.dword	_ZN39_INTERNAL_346a09aa_4_k_cu_43f45ebc_83574cuda3std3__45__cpo4cendE
	.align		8
        /*0030*/ 	.dword	_ZN39_INTERNAL_346a09aa_4_k_cu_43f45ebc_83574cuda3std3__441_GLOBAL__N__346a09aa_4_k_cu_43f45ebc_83576ignoreE
	.align		8
        /*0038*/ 	.dword	_ZN39_INTERNAL_346a09aa_4_k_cu_43f45ebc_83574cuda3std3__419piecewise_constructE
	.align		8
        /*0040*/ 	.dword	_ZN39_INTERNAL_346a09aa_4_k_cu_43f45ebc_83574cuda3std3__48in_placeE
	.align		8
        /*0048*/ 	.dword	_ZN39_INTERNAL_346a09aa_4_k_cu_43f45ebc_83574cuda3std6ranges3__45__cpo4swapE
	.align		8
        /*0050*/ 	.dword	_ZN39_INTERNAL_346a09aa_4_k_cu_43f45ebc_83574cuda3std6ranges3__45__cpo9iter_moveE
	.align		8
        /*0058*/ 	.dword	_ZN39_INTERNAL_346a09aa_4_k_cu_43f45ebc_83574cute7productE
	.align		8
        /*0060*/ 	.dword	_ZN39_INTERNAL_346a09aa_4_k_cu_43f45ebc_83574cute1_E
	.align		8
        /*0068*/ 	.dword	$str$22
	.align		8
        /*0070*/ 	.dword	$str$23


//--------------------- .text._ZN7cutlass13device_kernelINS_4gemm6kernel13GemmUniversalIN4cute5tupleIJiiiiEEENS1_10collective13CollectiveMmaINS1_34MainloopSm90TmaGmmaWarpSpecializedILi5ENS5_IJNS4_1CILi2EEENSA_ILi1EEESC_EEENS1_35KernelTmaWarpSpecializedCooperativeEEENS5_IJNSA_ILi192EEENSA_ILi128EEENSA_ILi64EEEEEENS_10bfloat16_tENS5_IJlSC_lEEESK_SL_NS4_8TiledMMAINS4_8MMA_AtomIJNS4_4SM904GMMA28MMA_64x128x16_F32BF16BF16_SSILNSP_5MajorE0ELSR_0ELNSP_7ScaleInE1ELSS_1EEEEEENS4_6LayoutISD_NS5_IJSC_NSA_ILi0EEESW_EEEEENS5_IJNS4_10UnderscoreESZ_SZ_EEEEENS4_13SM90_TMA_LOADENS4_14ComposedLayoutINS4_7SwizzleILi3ELi4ELi3EEENS4_18smem_ptr_flag_bitsILi16EEENSV_INS5_IJNSA_ILi8EEESI_EEENS5_IJSI_SC_EEEEEEEvNS4_8identityENS4_23SM90_TMA_LOAD_MULTICASTES1C_vS1D_EENS_8epilogue10collective6detail29Sm90TmaWarpSpecializedAdapterINS1H_15DefaultEpilogueISK_SL_SL_NS1G_6thread17LinearCombinationISK_Li1EffLNS1L_9ScaleType4KindE0ELNS_15FloatRoundStyleE2ESK_EENS1_15EpilogueDefaultEEEEEvvEEEEvNT_6ParamsE --------------------------
	.section	.text._ZN7cutlass13device_kernelINS_4gemm6kernel13GemmUniversalIN4cute5tupleIJiiiiEEENS1_10collective13CollectiveMmaINS1_34MainloopSm90TmaGmmaWarpSpecializedILi5ENS5_IJNS4_1CILi2EEENSA_ILi1EEESC_EEENS1_35KernelTmaWarpSpecializedCooperativeEEENS5_IJNSA_ILi192EEENSA_ILi128EEENSA_ILi64EEEEEENS_10bfloat16_tENS5_IJlSC_lEEESK_SL_NS4_8TiledMMAINS4_8MMA_AtomIJNS4_4SM904GMMA28MMA_64x128x16_F32BF16BF16_SSILNSP_5MajorE0ELSR_0ELNSP_7ScaleInE1ELSS_1EEEEEENS4_6LayoutISD_NS5_IJSC_NSA_ILi0EEESW_EEEEENS5_IJNS4_10UnderscoreESZ_SZ_EEEEENS4_13SM90_TMA_LOADENS4_14ComposedLayoutINS4_7SwizzleILi3ELi4ELi3EEENS4_18smem_ptr_flag_bitsILi16EEENSV_INS5_IJNSA_ILi8EEESI_EEENS5_IJSI_SC_EEEEEEEvNS4_8identityENS4_23SM90_TMA_LOAD_MULTICASTES1C_vS1D_EENS_8epilogue10collective6detail29Sm90TmaWarpSpecializedAdapterINS1H_15DefaultEpilogueISK_SL_SL_NS1G_6thread17LinearCombinationISK_Li1EffLNS1L_9ScaleType4KindE0ELNS_15FloatRoundStyleE2ESK_EENS1_15EpilogueDefaultEEEEEvvEEEEvNT_6ParamsE,"ax",@progbits
	.align	128
.text._ZN7cutlass13device_kernelINS_4gemm6kernel13GemmUniversalIN4cute5tupleIJiiiiEEENS1_10collective13CollectiveMmaINS1_34MainloopSm90TmaGmmaWarpSpecializedILi5ENS5_IJNS4_1CILi2EEENSA_ILi1EEESC_EEENS1_35KernelTmaWarpSpecializedCooperativeEEENS5_IJNSA_ILi192EEENSA_ILi128EEENSA_ILi64EEEEEENS_10bfloat16_tENS5_IJlSC_lEEESK_SL_NS4_8TiledMMAINS4_8MMA_AtomIJNS4_4SM904GMMA28MMA_64x128x16_F32BF16BF16_SSILNSP_5MajorE0ELSR_0ELNSP_7ScaleInE1ELSS_1EEEEEENS4_6LayoutISD_NS5_IJSC_NSA_ILi0EEESW_EEEEENS5_IJNS4_10UnderscoreESZ_SZ_EEEEENS4_13SM90_TMA_LOADENS4_14ComposedLayoutINS4_7SwizzleILi3ELi4ELi3EEENS4_18smem_ptr_flag_bitsILi16EEENSV_INS5_IJNSA_ILi8EEESI_EEENS5_IJSI_SC_EEEEEEEvNS4_8identityENS4_23SM90_TMA_LOAD_MULTICASTES1C_vS1D_EENS_8epilogue10collective6detail29Sm90TmaWarpSpecializedAdapterINS1H_15DefaultEpilogueISK_SL_SL_NS1G_6thread17LinearCombinationISK_Li1EffLNS1L_9ScaleType4KindE0ELNS_15FloatRoundStyleE2ESK_EENS1_15EpilogueDefaultEEEEEvvEEEEvNT_6ParamsE:
        .type           _ZN7cutlass13device_kernelINS_4gemm6kernel13GemmUniversalIN4cute5tupleIJiiiiEEENS1_10collective13CollectiveMmaINS1_34MainloopSm90TmaGmmaWarpSpecializedILi5ENS5_IJNS4_1CILi2EEENSA_ILi1EEESC_EEENS1_35KernelTmaWarpSpecializedCooperativeEEENS5_IJNSA_ILi192EEENSA_ILi128EEENSA_ILi64EEEEEENS_10bfloat16_tENS5_IJlSC_lEEESK_SL_NS4_8TiledMMAINS4_8MMA_AtomIJNS4_4SM904GMMA28MMA_64x128x16_F32BF16BF16_SSILNSP_5MajorE0ELSR_0ELNSP_7ScaleInE1ELSS_1EEEEEENS4_6LayoutISD_NS5_IJSC_NSA_ILi0EEESW_EEEEENS5_IJNS4_10UnderscoreESZ_SZ_EEEEENS4_13SM90_TMA_LOADENS4_14ComposedLayoutINS4_7SwizzleILi3ELi4ELi3EEENS4_18smem_ptr_flag_bitsILi16EEENSV_INS5_IJNSA_ILi8EEESI_EEENS5_IJSI_SC_EEEEEEEvNS4_8identityENS4_23SM90_TMA_LOAD_MULTICASTES1C_vS1D_EENS_8epilogue10collective6detail29Sm90TmaWarpSpecializedAdapterINS1H_15DefaultEpilogueISK_SL_SL_NS1G_6thread17LinearCombinationISK_Li1EffLNS1L_9ScaleType4KindE0ELNS_15FloatRoundStyleE2ESK_EENS1_15EpilogueDefaultEEEEEvvEEEEvNT_6ParamsE,@function
        .size           _ZN7cutlass13device_kernelINS_4gemm6kernel13GemmUniversalIN4cute5tupleIJiiiiEEENS1_10collective13CollectiveMmaINS1_34MainloopSm90TmaGmmaWarpSpecializedILi5ENS5_IJNS4_1CILi2EEENSA_ILi1EEESC_EEENS1_35KernelTmaWarpSpecializedCooperativeEEENS5_IJNSA_ILi192EEENSA_ILi128EEENSA_ILi64EEEEEENS_10bfloat16_tENS5_IJlSC_lEEESK_SL_NS4_8TiledMMAINS4_8MMA_AtomIJNS4_4SM904GMMA28MMA_64x128x16_F32BF16BF16_SSILNSP_5MajorE0ELSR_0ELNSP_7ScaleInE1ELSS_1EEEEEENS4_6LayoutISD_NS5_IJSC_NSA_ILi0EEESW_EEEEENS5_IJNS4_10UnderscoreESZ_SZ_EEEEENS4_13SM90_TMA_LOADENS4_14ComposedLayoutINS4_7SwizzleILi3ELi4ELi3EEENS4_18smem_ptr_flag_bitsILi16EEENSV_INS5_IJNSA_ILi8EEESI_EEENS5_IJSI_SC_EEEEEEEvNS4_8identityENS4_23SM90_TMA_LOAD_MULTICASTES1C_vS1D_EENS_8epilogue10collective6detail29Sm90TmaWarpSpecializedAdapterINS1H_15DefaultEpilogueISK_SL_SL_NS1G_6thread17LinearCombinationISK_Li1EffLNS1L_9ScaleType4KindE0ELNS_15FloatRoundStyleE2ESK_EENS1_15EpilogueDefaultEEEEEvvEEEEvNT_6ParamsE,(.L_x_327 - _ZN7cutlass13device_kernelINS_4gemm6kernel13GemmUniversalIN4cute5tupleIJiiiiEEENS1_10collective13CollectiveMmaINS1_34MainloopSm90TmaGmmaWarpSpecializedILi5ENS5_IJNS4_1CILi2EEENSA_ILi1EEESC_EEENS1_35KernelTmaWarpSpecializedCooperativeEEENS5_IJNSA_ILi192EEENSA_ILi128EEENSA_ILi64EEEEEENS_10bfloat16_tENS5_IJlSC_lEEESK_SL_NS4_8TiledMMAINS4_8MMA_AtomIJNS4_4SM904GMMA28MMA_64x128x16_F32BF16BF16_SSILNSP_5MajorE0ELSR_0ELNSP_7ScaleInE1ELSS_1EEEEEENS4_6LayoutISD_NS5_IJSC_NSA_ILi0EEESW_EEEEENS5_IJNS4_10UnderscoreESZ_SZ_EEEEENS4_13SM90_TMA_LOADENS4_14ComposedLayoutINS4_7SwizzleILi3ELi4ELi3EEENS4_18smem_ptr_flag_bitsILi16EEENSV_INS5_IJNSA_ILi8EEESI_EEENS5_IJSI_SC_EEEEEEEvNS4_8identityENS4_23SM90_TMA_LOAD_MULTICASTES1C_vS1D_EENS_8epilogue10collective6detail29Sm90TmaWarpSpecializedAdapterINS1H_15DefaultEpilogueISK_SL_SL_NS1G_6thread17LinearCombinationISK_Li1EffLNS1L_9ScaleType4KindE0ELNS_15FloatRoundStyleE2ESK_EENS1_15EpilogueDefaultEEEEEvvEEEEvNT_6ParamsE)
        .other          _ZN7cutlass13device_kernelINS_4gemm6kernel13GemmUniversalIN4cute5tupleIJiiiiEEENS1_10collective13CollectiveMmaINS1_34MainloopSm90TmaGmmaWarpSpecializedILi5ENS5_IJNS4_1CILi2EEENSA_ILi1EEESC_EEENS1_35KernelTmaWarpSpecializedCooperativeEEENS5_IJNSA_ILi192EEENSA_ILi128EEENSA_ILi64EEEEEENS_10bfloat16_tENS5_IJlSC_lEEESK_SL_NS4_8TiledMMAINS4_8MMA_AtomIJNS4_4SM904GMMA28MMA_64x128x16_F32BF16BF16_SSILNSP_5MajorE0ELSR_0ELNSP_7ScaleInE1ELSS_1EEEEEENS4_6LayoutISD_NS5_IJSC_NSA_ILi0EEESW_EEEEENS5_IJNS4_10UnderscoreESZ_SZ_EEEEENS4_13SM90_TMA_LOADENS4_14ComposedLayoutINS4_7SwizzleILi3ELi4ELi3EEENS4_18smem_ptr_flag_bitsILi16EEENSV_INS5_IJNSA_ILi8EEESI_EEENS5_IJSI_SC_EEEEEEEvNS4_8identityENS4_23SM90_TMA_LOAD_MULTICASTES1C_vS1D_EENS_8epilogue10collective6detail29Sm90TmaWarpSpecializedAdapterINS1H_15DefaultEpilogueISK_SL_SL_NS1G_6thread17LinearCombinationISK_Li1EffLNS1L_9ScaleType4KindE0ELNS_15FloatRoundStyleE2ESK_EENS1_15EpilogueDefaultEEEEEvvEEEEvNT_6ParamsE,@"STO_CUDA_ENTRY STV_DEFAULT"
_ZN7cutlass13device_kernelINS_4gemm6kernel13GemmUniversalIN4cute5tupleIJiiiiEEENS1_10collective13CollectiveMmaINS1_34MainloopSm90TmaGmmaWarpSpecializedILi5ENS5_IJNS4_1CILi2EEENSA_ILi1EEESC_EEENS1_35KernelTmaWarpSpecializedCooperativeEEENS5_IJNSA_ILi192EEENSA_ILi128EEENSA_ILi64EEEEEENS_10bfloat16_tENS5_IJlSC_lEEESK_SL_NS4_8TiledMMAINS4_8MMA_AtomIJNS4_4SM904GMMA28MMA_64x128x16_F32BF16BF16_SSILNSP_5MajorE0ELSR_0ELNSP_7ScaleInE1ELSS_1EEEEEENS4_6LayoutISD_NS5_IJSC_NSA_ILi0EEESW_EEEEENS5_IJNS4_10UnderscoreESZ_SZ_EEEEENS4_13SM90_TMA_LOADENS4_14ComposedLayoutINS4_7SwizzleILi3ELi4ELi3EEENS4_18smem_ptr_flag_bitsILi16EEENSV_INS5_IJNSA_ILi8EEESI_EEENS5_IJSI_SC_EEEEEEEvNS4_8identityENS4_23SM90_TMA_LOAD_MULTICASTES1C_vS1D_EENS_8epilogue10collective6detail29Sm90TmaWarpSpecializedAdapterINS1H_15DefaultEpilogueISK_SL_SL_NS1G_6thread17LinearCombinationISK_Li1EffLNS1L_9ScaleType4KindE0ELNS_15FloatRoundStyleE2ESK_EENS1_15EpilogueDefaultEEEEEvvEEEEvNT_6ParamsE:
[----:B------:R-:W0:Y:S01]  /*0000*/  LDC R1, c[0x0][0x28] ;  /* 0x00000a00ff017b82 */ /* 0x000e220000000800 */
[----:B------:R-:W1:Y:S01]  /*0010*/  S2R R18, SR_TID.X ;  /* 0x0000000000127919 */ /* 0x000e620000002100 */
[----:B------:R-:W-:Y:S01]  /*0020*/  ELECT P0, URZ, PT ;  /* 0x00000000003f782f */ /* 0x000fe20003800000 */
[----:B------:R-:W-:Y:S01]  /*0030*/  BSSY B0, `(.L_x_0) ;  /* 0x000000f000007945 */ /* 0x000fe20003800000 */
[--C-:B-1----:R-:W-:Y:S02]  /*0040*/  SHF.R.U32.HI R0, RZ, 0x5, R18.reuse ;  /* 0x00000005ff007819 */ /* 0x102fe40000011612 */
[----:B------:R-:W-:-:S03]  /*0050*/  SHF.R.U32.HI R3, RZ, 0x7, R18 ;  /* 0x00000007ff037819 */ /* 0x000fc60000011612 */
[----:B------:R-:W1:Y:S04]  /*0060*/  SHFL.IDX PT, R2, R0, RZ, 0x1f ;  /* 0x00001fff00027589 */ /* 0x000e6800000e0000 */
[----:B------:R2:W3:Y:S01]  /*0070*/  SHFL.IDX PT, R5, R3, RZ, 0x1f ;  /* 0x00001fff03057589 */ /* 0x0004e200000e0000 */
[----:B-1----:R-:W-:-:S13]  /*0080*/  ISETP.NE.OR P0, PT, R2, RZ, !P0 ;  /* 0x000000ff0200720c */ /* 0x002fda0004705670 */
[----:B0-23--:R-:W-:Y:S05]  /*0090*/  @P0 BRA `(.L_x_1) ;  /* 0x0000000000200947 */ /* 0x00dfea0003800000 */
[----:B------:R-:W-:Y:S02]  /*00a0*/  ULDC.64 UR4, c[0x0][0x198] ;  /* 0x0000660000047ab9 */ /* 0x000fe40000000a00 */
[----:B------:R-:W-:Y:S02]  /*00b0*/  UIADD3 UR6, UP0, UR4, 0xf0, URZ ;  /* 0x000000f004067890 */ /* 0x000fe4000ff1e03f */
[----:B------:R-:W-:Y:S02]  /*00c0*/  UIADD3 UR4, UP1, UR4, 0x1f0, URZ ;  /* 0x000001f004047890 */ /* 0x000fe4000ff3e03f */
[----:B------:R-:W-:Y:S02]  /*00d0*/  UIADD3.X UR7, URZ, UR5, URZ, UP0, !UPT ;  /* 0x000000053f077290 */ /* 0x000fe400087fe43f */
[----:B------:R-:W-:-:S07]  /*00e0*/  UIADD3.X UR5, URZ, UR5, URZ, UP1, !UPT ;  /* 0x000000053f057290 */ /* 0x000fce0008ffe43f */
[----:B------:R0:W-:Y:S02]  /*00f0*/  UTMACCTL.PF [UR6] ;  /* 0x00000000060079b9 */ /* 0x0001e40008040000 */
[----:B------:R0:W-:Y:S02]  /*0100*/  UTMACCTL.PF [UR4] ;  /* 0x00000000040079b9 */ /* 0x0001e40008040000 */
[----:B0-----:R-:W-:Y:S01]  /*0110*/  NOP ;  /* 0x0000000000007918 */ /* 0x001fe20000000000 */
.L_x_1:
[----:B------:R-:W-:Y:S05]  /*0120*/  BSYNC B0 ;  /* 0x0000000000007941 */ /* 0x000fea0003800000 */
.L_x_0:
[----:B------:R-:W0:Y:S02]  /*0130*/  SHFL.IDX PT, R3, R0, RZ, 0x1f ;  /* 0x00001fff00037589 */ /* 0x000e2400000e0000 */
[----:B0-----:R-:W-:-:S13]  /*0140*/  ISETP.NE.AND P0, PT, R3, RZ, PT ;  /* 0x000000ff0300720c */ /* 0x001fda0003f05270 */
[----:B------:R-:W-:Y:S05]  /*0150*/  @P0 BRA `(.L_x_2) ;  /* 0x0000000000600947 */ /* 0x000fea0003800000 */
[----:B------:R-:W0:Y:S01]  /*0160*/  S2UR UR8, SR_CgaCtaId ;  /* 0x00000000000879c3 */ /* 0x000e220000008800 */
[----:B------:R-:W-:Y:S01]  /*0170*/  UMOV UR4, 0x400 ;  /* 0x0000040000047882 */ /* 0x000fe20000000000 */
[----:B------:R-:W-:Y:S01]  /*0180*/  UMOV UR5, 0x1 ;  /* 0x0000000100057882 */ /* 0x000fe20000000000 */
[----:B------:R-:W-:Y:S01]  /*0190*/  UMOV UR6, 0x4 ;  /* 0x0000000400067882 */ /* 0x000fe20000000000 */
[----:B------:R-:W-:Y:S01]  /*01a0*/  ELECT P0, URZ, PT ;  /* 0x00000000003f782f */ /* 0x000fe20003800000 */
[----:B------:R-:W-:-:S04]  /*01b0*/  UIADD3 UR6, -UR6, 0x100000, URZ ;  /* 0x0010000006067890 */ /* 0x000fc8000fffe13f */
[----:B------:R-:W-:Y:S02]  /*01c0*/  USHF.L.U32 UR7, UR6, 0xb, URZ ;  /* 0x0000000b06077899 */ /* 0x000fe4000800063f */
[----:B------:R-:W-:Y:S02]  /*01d0*/  USHF.L.U32 UR6, UR6, 0x1, URZ ;  /* 0x0000000106067899 */ /* 0x000fe4000800063f */
[----:B0-----:R-:W-:Y:S02]  /*01e0*/  ULEA UR8, UR8, UR4, 0x18 ;  /* 0x0000000408087291 */ /* 0x001fe4000f8ec03f */
[----:B------:R-:W-:-:S04]  /*01f0*/  UIADD3 UR4, -UR5, 0x100000, URZ ;  /* 0x0010000005047890 */ /* 0x000fc8000fffe13f */
[----:B------:R-:W-:Y:S02]  /*0200*/  USHF.L.U32 UR5, UR4, 0xb, URZ ;  /* 0x0000000b04057899 */ /* 0x000fe4000800063f */
[----:B------:R-:W-:Y:S01]  /*0210*/  USHF.L.U32 UR4, UR4, 0x1, URZ ;  /* 0x0000000104047899 */ /* 0x000fe2000800063f */
[----:B------:R-:W0:Y:S11]  /*0220*/  FENCE.VIEW.ASYNC.S ;  /* 0x00000000000073c6 */ /* 0x000e360000000000 */
[----:B0-----:R0:W1:Y:S01]  /*0230*/  SYNCS.EXCH.64 URZ, [UR8], UR4 ;  /* 0x00000004083f75b2 */ /* 0x0010620008000100 */
[----:B------:R0:W2:Y:S01]  /*0240*/  SYNCS.EXCH.64 URZ, [UR8+0x28], UR6 ;  /* 0x00002806083f75b2 */ /* 0x0000a20008000100 */
[----:B------:R0:W3:Y:S01]  /*0250*/  SYNCS.EXCH.64 URZ, [UR8+0x8], UR4 ;  /* 0x00000804083f75b2 */ /* 0x0000e20008000100 */
[----:B------:R0:W4:Y:S01]  /*0260*/  SYNCS.EXCH.64 URZ, [UR8+0x30], UR6 ;  /* 0x00003006083f75b2 */ /* 0x0001220008000100 */
[----:B------:R0:W0:Y:S01]  /*0270*/  SYNCS.EXCH.64 URZ, [UR8+0x10], UR4 ;  /* 0x00001004083f75b2 */ /* 0x0000220008000100 */
[----:B------:R0:W0:Y:S01]  /*0280*/  SYNCS.EXCH.64 URZ, [UR8+0x38], UR6 ;  /* 0x00003806083f75b2 */ /* 0x0000220008000100 */
[----:B------:R0:W0:Y:S01]  /*0290*/  SYNCS.EXCH.64 URZ, [UR8+0x18], UR4 ;  /* 0x00001804083f75b2 */ /* 0x0000220008000100 */
[----:B------:R0:W0:Y:S01]  /*02a0*/  SYNCS.EXCH.64 URZ, [UR8+0x40], UR6 ;  /* 0x00004006083f75b2 */ /* 0x0000220008000100 */
[----:B------:R0:W0:Y:S01]  /*02b0*/  SYNCS.EXCH.64 URZ, [UR8+0x20], UR4 ;  /* 0x00002004083f75b2 */ /* 0x0000220008000100 */
[----:B------:R0:W0:Y:S01]  /*02c0*/  SYNCS.EXCH.64 URZ, [UR8+0x48], UR6 ;  /* 0x00004806083f75b2 */ /* 0x0000220008000100 */
[----:B------:R-:W-:Y:S01]  /*02d0*/  NOP ;  /* 0x0000000000007918 */ /* 0x000fe20000000000 */
.L_x_2:
[----:B------:R-:W-:Y:S01]  /*02e0*/  SHF.R.S32.HI R7, RZ, 0x1f, R18 ;  /* 0x0000001fff077819 */ /* 0x000fe20000011412 */
[----:B------:R-:W5:Y:S01]  /*02f0*/  SHFL.IDX PT, R0, R0, RZ, 0x1f ;  /* 0x00001fff00007589 */ /* 0x000f6200000e0000 */
[----:B0-----:R-:W0:Y:S01]  /*0300*/  S2UR UR8, SR_CTAID.X ;  /* 0x00000000000879c3 */ /* 0x001e220000002500 */
[----:B------:R-:W-:Y:S02]  /*0310*/  ELECT P0, URZ, PT ;  /* 0x00000000003f782f */ /* 0x000fe40003800000 */
[----:B------:R-:W-:Y:S01]  /*0320*/  LEA.HI R7, R7, R18, RZ, 0x7 ;  /* 0x0000001207077211 */ /* 0x000fe200078f38ff */
[----:B------:R-:W1:Y:S01]  /*0330*/  S2R R4, SR_CTAID.Y ;  /* 0x0000000000047919 */ /* 0x000e620000002600 */
[----:B------:R-:W-:Y:S01]  /*0340*/  SHF.R.S32.HI R8, RZ, 0x1f, R3 ;  /* 0x0000001fff087819 */ /* 0x000fe20000011403 */
[----:B------:R-:W-:Y:S01]  /*0350*/  ULDC UR4, c[0x0][0x150] ;  /* 0x0000540000047ab9 */ /* 0x000fe20000000800 */
[----:B------:R-:W-:Y:S01]  /*0360*/  LOP3.LUT R7, R7, 0xffffff80, RZ, 0xc0, !PT ;  /* 0xffffff8007077812 */ /* 0x000fe200078ec0ff */
[----:B------:R-:W-:Y:S01]  /*0370*/  NOP ;  /* 0x0000000000007918 */ /* 0x000fe20000000000 */
[----:B------:R-:W-:Y:S01]  /*0380*/  LEA.HI R8, R8, R3, RZ, 0x2 ;  /* 0x0000000308087211 */ /* 0x000fe200078f10ff */
[----:B------:R-:W2:Y:S01]  /*0390*/  LDC R10, c[0x0][0x144] ;  /* 0x00005100ff0a7b82 */ /* 0x000ea20000000800 */
[----:B------:R-:W-:Y:S01]  /*03a0*/  NOP ;  /* 0x0000000000007918 */ /* 0x000fe20000000000 */
[----:B------:R-:W-:Y:S01]  /*03b0*/  IMAD.IADD R6, R18, 0x1, -R7 ;  /* 0x0000000112067824 */ /* 0x000fe200078e0a07 */
[----:B------:R-:W-:Y:S01]  /*03c0*/  LOP3.LUT R8, R8, 0x3ffffffc, RZ, 0xc0, !PT ;  /* 0x3ffffffc08087812 */ /* 0x000fe200078ec0ff */
[----:B------:R-:W-:Y:S01]  /*03d0*/  IMAD.MOV.U32 R22, RZ, RZ, 0x1 ;  /* 0x00000001ff167424 */ /* 0x000fe200078e00ff */
[----:B------:R-:W-:-:S02]  /*03e0*/  ISETP.NE.AND P3, PT, R5, RZ, PT ;  /* 0x000000ff0500720c */ /* 0x000fc40003f65270 */
[----:B------:R-:W-:Y:S01]  /*03f0*/  SHF.R.S32.HI R7, RZ, 0x1f, R6 ;  /* 0x0000001fff077819 */ /* 0x000fe20000011406 */
[----:B------:R-:W-:Y:S01]  /*0400*/  IMAD.IADD R8, R3, 0x1, -R8 ;  /* 0x0000000103087824 */ /* 0x000fe200078e0a08 */
[----:B------:R-:W3:Y:S02]  /*0410*/  LDC R13, c[0x0][0x140] ;  /* 0x00005000ff0d7b82 */ /* 0x000ee40000000800 */
[----:B------:R-:W-:Y:S02]  /*0420*/  LEA.HI R7, R7, R6, RZ, 0x3 ;  /* 0x0000000607077211 */ /* 0x000fe400078f18ff */
[----:B-----5:R-:W-:Y:S02]  /*0430*/  ISETP.NE.OR P0, PT, R0, RZ, !P0 ;  /* 0x000000ff0000720c */ /* 0x020fe40004705670 */
[--C-:B------:R-:W-:Y:S02]  /*0440*/  SHF.R.S32.HI R0, RZ, 0x3, R7.reuse ;  /* 0x00000003ff007819 */ /* 0x100fe40000011407 */
[----:B------:R-:W-:-:S02]  /*0450*/  SHF.R.S32.HI R7, RZ, 0x1f, R7 ;  /* 0x0000001fff077819 */ /* 0x000fc40000011407 */
[----:B0-----:R-:W-:Y:S02]  /*0460*/  I2FP.F32.U32 R9, UR8 ;  /* 0x0000000800097c45 */ /* 0x001fe40008201000 */
[----:B------:R-:W-:-:S03]  /*0470*/  LEA.HI R7, R7, R0, RZ, 0x2 ;  /* 0x0000000007077211 */ /* 0x000fc600078f10ff */
[----:B------:R-:W-:Y:S01]  /*0480*/  FMUL R9, R9, UR4 ;  /* 0x0000000409097c20 */ /* 0x000fe20008400000 */
[----:B------:R-:W-:Y:S01]  /*0490*/  LOP3.LUT R7, R7, 0xfffffffc, RZ, 0xc0, !PT ;  /* 0xfffffffc07077812 */ /* 0x000fe200078ec0ff */
[----:B------:R-:W-:Y:S01]  /*04a0*/  VOTEU.ALL UP0, P0 ;  /* 0x00000000003f7886 */ /* 0x000fe20000000000 */
[----:B-1----:R-:W-:Y:S01]  /*04b0*/  I2FP.F32.U32 R3, R4 ;  /* 0x0000000400037245 */ /* 0x002fe20000201000 */
[----:B------:R-:W-:Y:S01]  /*04c0*/  ULDC UR4, c[0x0][0x154] ;  /* 0x0000550000047ab9 */ /* 0x000fe20000000800 */
[----:B------:R-:W-:Y:S01]  /*04d0*/  VOTEU.ALL UP1, P0 ;  /* 0x00000000003f7886 */ /* 0x000fe20000020000 */
[----:B------:R-:W0:Y:S01]  /*04e0*/  F2I.U32.TRUNC.NTZ R9, R9 ;  /* 0x0000000900097305 */ /* 0x000e22000020f000 */
[----:B------:R-:W-:Y:S01]  /*04f0*/  IMAD.IADD R7, R0, 0x1, -R7 ;  /* 0x0000000100077824 */ /* 0x000fe200078e0a07 */
[----:B------:R-:W1:Y:S01]  /*0500*/  @!UP0 S2UR UR7, SR_CgaCtaId ;  /* 0x00000000000789c3 */ /* 0x000e620000008800 */
[----:B------:R-:W-:Y:S01]  /*0510*/  FMUL R12, R3, UR4 ;  /* 0x00000004030c7c20 */ /* 0x000fe20008400000 */
[----:B------:R-:W-:Y:S01]  /*0520*/  UMOV UR4, 0x20 ;  /* 0x0000002000047882 */ /* 0x000fe20000000000 */
[----:B------:R-:W-:Y:S01]  /*0530*/  IMAD R8, R8, 0x4, R7 ;  /* 0x0000000408087824 */ /* 0x000fe200078e0207 */
[----:B------:R-:W-:Y:S01]  /*0540*/  @!UP0 UMOV UR6, 0x400 ;  /* 0x0000040000068882 */ /* 0x000fe20000000000 */
[----:B------:R-:W-:-:S04]  /*0550*/  @!UP0 UIADD3 UR4, -UR4, 0x100000, URZ ;  /* 0x0010000004048890 */ /* 0x000fc8000fffe13f */
[----:B------:R-:W-:Y:S02]  /*0560*/  @!UP0 USHF.L.U32 UR5, UR4, 0xb, URZ ;  /* 0x0000000b04058899 */ /* 0x000fe4000800063f */
[----:B------:R-:W-:Y:S01]  /*0570*/  @!UP0 USHF.L.U32 UR4, UR4, 0x1, URZ ;  /* 0x0000000104048899 */ /* 0x000fe2000800063f */
[----:B---3--:R-:W-:Y:S01]  /*0580*/  ISETP.EQ.U32.AND P2, PT, R13, 0x1, PT ;  /* 0x000000010d00780c */ /* 0x008fe20003f42070 */
[----:B------:R-:W3:Y:S01]  /*0590*/  F2I.U32.TRUNC.NTZ R12, R12 ;  /* 0x0000000c000c7305 */ /* 0x000ee2000020f000 */
[----:B------:R-:W-:Y:S01]  /*05a0*/  LEA.HI R0, R8, R8, RZ, 0x1 ;  /* 0x0000000808007211 */ /* 0x000fe200078f08ff */
[----:B------:R-:W5:Y:S03]  /*05b0*/  LDC R7, c[0x0][0x148] ;  /* 0x00005200ff077b82 */ /* 0x000f660000000800 */
[----:B------:R-:W-:Y:S01]  /*05c0*/  LOP3.LUT R11, R0, 0xfffffffe, RZ, 0xc0, !PT ;  /* 0xfffffffe000b7812 */ /* 0x000fe200078ec0ff */
[----:B0-----:R-:W-:Y:S01]  /*05d0*/  IMAD.MOV R15, RZ, RZ, -R9 ;  /* 0x000000ffff0f7224 */ /* 0x001fe200078e0a09 */
[----:B------:R-:W-:-:S03]  /*05e0*/  SHF.R.S32.HI R9, RZ, 0x1f, R2 ;  /* 0x0000001fff097819 */ /* 0x000fc60000011402 */
[----:B--2---:R-:W-:Y:S01]  /*05f0*/  IMAD R3, R10, R15, UR8 ;  /* 0x000000080a037e24 */ /* 0x004fe2000f8e020f */
[----:B------:R-:W-:Y:S01]  /*0600*/  LEA.HI R9, R9, R2, RZ, 0x2 ;  /* 0x0000000209097211 */ /* 0x000fe200078f10ff */
[C---:B------:R-:W-:Y:S02]  /*0610*/  IMAD.IADD R0, R8.reuse, 0x1, -R11 ;  /* 0x0000000108007824 */ /* 0x040fe400078e0a0b */
[----:B------:R-:W-:Y:S01]  /*0620*/  IMAD.SHL.U32 R11, R8, 0x4, RZ ;  /* 0x00000004080b7824 */ /* 0x000fe200078e00ff */
[----:B------:R-:W-:Y:S01]  /*0630*/  LOP3.LUT R9, R9, 0xfffffffc, RZ, 0xc0, !PT ;  /* 0xfffffffc09097812 */ /* 0x000fe200078ec0ff */
[----:B---3--:R-:W-:Y:S01]  /*0640*/  IMAD.MOV R24, RZ, RZ, -R12 ;  /* 0x000000ffff187224 */ /* 0x008fe200078e0a0c */
[----:B------:R-:W-:Y:S01]  /*0650*/  ISETP.NE.AND P4, PT, R0, R3, PT ;  /* 0x000000030000720c */ /* 0x000fe20003f85270 */
[----:B-1----:R-:W-:Y:S01]  /*0660*/  @!UP0 ULEA UR6, UR7, UR6, 0x18 ;  /* 0x0000000607068291 */ /* 0x002fe2000f8ec03f */
[----:B------:R-:W-:Y:S01]  /*0670*/  LOP3.LUT R152, R8, 0xc, R11, 0x78, !PT ;  /* 0x0000000c08987812 */ /* 0x000fe200078e780b */
[----:B------:R-:W-:Y:S01]  /*0680*/  IMAD.IADD R0, R2, 0x1, -R9 ;  /* 0x0000000102007824 */ /* 0x000fe200078e0a09 */
[----:B------:R-:W-:Y:S01]  /*0690*/  VOTEU.ALL UP0, P0 ;  /* 0x00000000003f7886 */ /* 0x000fe20000000000 */
[----:B------:R-:W-:Y:S01]  /*06a0*/  LOP3.LUT P0, RZ, R6, 0x7, RZ, 0xc0, !PT ;  /* 0x0000000706ff7812 */ /* 0x000fe2000780c0ff */
[----:B------:R-:W-:-:S02]  /*06b0*/  VIADD R6, R5, 0xffffffff ;  /* 0xffffffff05067836 */ /* 0x000fc40000000000 */
[----:B------:R-:W-:Y:S01]  /*06c0*/  ISETP.NE.AND P1, PT, R0, 0x3, PT ;  /* 0x000000030000780c */ /* 0x000fe20003f25270 */
[----:B-----5:R-:W-:Y:S01]  /*06d0*/  IMAD R9, R7, R24, R4 ;  /* 0x0000001807097224 */ /* 0x020fe200078e0204 */
[----:B------:R-:W-:Y:S02]  /*06e0*/  ISETP.LT.U32.AND P0, PT, R152, 0x2, !P0 ;  /* 0x000000029800780c */ /* 0x000fe40004701070 */
[----:B------:R-:W-:Y:S01]  /*06f0*/  ISETP.EQ.OR P1, PT, R0, RZ, !P1 ;  /* 0x000000ff0000720c */ /* 0x000fe20004f22670 */
[----:B------:R-:W0:Y:S02]  /*0700*/  FENCE.VIEW.ASYNC.S ;  /* 0x00000000000073c6 */ /* 0x000e240000000000 */
[----:B0-----:R0:W1:Y:S01]  /*0710*/  @!UP0 SYNCS.EXCH.64 URZ, [UR6+0x60], UR4 ;  /* 0x00006004063f85b2 */ /* 0x0010620008000100 */
[----:B------:R-:W-:Y:S02]  /*0720*/  @P4 LEA.HI R2, R152, R152, RZ, 0x1 ;  /* 0x0000009898024211 */ /* 0x000fe400078f08ff */
[----:B------:R-:W-:-:S02]  /*0730*/  ISETP.EQ.AND P1, PT, R5, RZ, P1 ;  /* 0x000000ff0500720c */ /* 0x000fc40000f22270 */
[----:B------:R-:W-:Y:S02]  /*0740*/  @P4 SHF.R.S32.HI R2, RZ, 0x1, R2 ;  /* 0x00000001ff024819 */ /* 0x000fe40000011402 */
[----:B------:R-:W-:Y:S02]  /*0750*/  ISETP.GE.U32.AND P6, PT, R6, 0x2, PT ;  /* 0x000000020600780c */ /* 0x000fe40003fc6070 */
[----:B------:R-:W-:Y:S02]  /*0760*/  @P4 ISETP.NE.AND P5, PT, R2, R9, PT ;  /* 0x000000090200420c */ /* 0x000fe40003fa5270 */
[----:B------:R-:W-:Y:S02]  /*0770*/  SEL R9, RZ, 0x1, !P0 ;  /* 0x00000001ff097807 */ /* 0x000fe40004000000 */
[----:B------:R-:W-:Y:S02]  /*0780*/  @P4 SEL R22, RZ, 0x1, P5 ;  /* 0x00000001ff164807 */ /* 0x000fe40002800000 */
[----:B------:R-:W-:Y:S01]  /*0790*/  SEL R19, RZ, 0x1, !P1 ;  /* 0x00000001ff137807 */ /* 0x000fe20004800000 */
[----:B------:R0:W2:Y:S01]  /*07a0*/  @!UP1 SYNCS.EXCH.64 URZ, [UR6+0x68], UR4 ;  /* 0x00006804063f95b2 */ /* 0x0000a20008000100 */
[----:B------:R-:W-:Y:S01]  /*07b0*/  LOP3.LUT R22, R22, R9, RZ, 0xc0, !PT ;  /* 0x0000000916167212 */ /* 0x000fe200078ec0ff */
[----:B------:R-:W-:Y:S01]  /*07c0*/  NOP ;  /* 0x0000000000007918 */ /* 0x000fe20000000000 */
[----:B------:R-:W-:Y:S01]  /*07d0*/  SEL R19, R19, 0x2, P6 ;  /* 0x0000000213137807 */ /* 0x000fe20003000000 */
[----:B------:R-:W-:Y:S06]  /*07e0*/  @!P2 BRA `(.L_x_3) ;  /* 0x000000000008a947 */ /* 0x000fec0003800000 */
[----:B-12-4-:R-:W-:Y:S01]  /*07f0*/  UCGABAR_ARV ;  /* 0x00000000000079c7 */ /* 0x016fe20008000000 */
[----:B------:R-:W-:Y:S05]  /*0800*/  BRA `(.L_x_4) ;  /* 0x0000000000047947 */ /* 0x000fea0003800000 */
.L_x_3:
[----:B-12-4-:R-:W-:Y:S01]  /*0810*/  NOP ;  /* 0x0000000000007918 */ /* 0x016fe20000000000 */
.L_x_4:
[----:B------:R-:W1:Y:S01]  /*0820*/  LDC R2, c[0x0][0x65c] ;  /* 0x00019700ff027b82 */ /* 0x000e620000000800 */
[----:B------:R-:W-:Y:S01]  /*0830*/  MOV R8, UR8 ;  /* 0x0000000800087c02 */ /* 0x000fe20008000f00 */
[----:B------:R-:W-:Y:S01]  /*0840*/  IMAD.MOV.U32 R9, RZ, RZ, RZ ;  /* 0x000000ffff097224 */ /* 0x000fe200078e00ff */
[----:B-1----:R-:W-:-:S04]  /*0850*/  ISETP.NE.AND P1, PT, R2, 0x1, PT ;  /* 0x000000010200780c */ /* 0x002fc80003f25270 */
[----:B------:R-:W-:-:S09]  /*0860*/  P2R R5, PR, RZ, 0x2 ;  /* 0x00000002ff057803 */ /* 0x000fd20000000000 */
[----:B------:R-:W1:Y:S01]  /*0870*/  @P1 LDC R17, c[0x0][0x10] ;  /* 0x00000400ff111b82 */ /* 0x000e620000000800 */
[----:B------:R-:W-:Y:S02]  /*0880*/  @P1 IMAD.MOV.U32 R5, RZ, RZ, RZ ;  /* 0x000000ffff051224 */ /* 0x000fe400078e00ff */
[----:B------:R-:W-:-:S05]  /*0890*/  @P1 IMAD.MOV.U32 R13, RZ, RZ, RZ ;  /* 0x000000ffff0d1224 */ /* 0x000fca00078e00ff */
[----:B------:R-:W2:Y:S01]  /*08a0*/  @!P1 LDC R11, c[0x0][0xc] ;  /* 0x00000300ff0b9b82 */ /* 0x000ea20000000800 */
[----:B-1----:R-:W-:-:S04]  /*08b0*/  @P1 IMAD.WIDE.U32 R16, R17, UR8, R4 ;  /* 0x0000000811101c25 */ /* 0x002fc8000f8e0004 */
[----:B------:R-:W-:Y:S02]  /*08c0*/  @P1 IMAD.IADD R17, R17, 0x1, R13 ;  /* 0x0000000111111824 */ /* 0x000fe400078e020d */
[----:B--2---:R-:W-:-:S04]  /*08d0*/  @!P1 IMAD.WIDE.U32 R8, R4, R11, R8 ;  /* 0x0000000b04089225 */ /* 0x004fc800078e0008 */
[----:B------:R-:W-:Y:S02]  /*08e0*/  @!P1 IMAD.MOV.U32 R16, RZ, RZ, R8 ;  /* 0x000000ffff109224 */ /* 0x000fe400078e0008 */
[----:B------:R-:W-:Y:S01]  /*08f0*/  @!P1 IMAD.MOV.U32 R17, RZ, RZ, R9 ;  /* 0x000000ffff119224 */ /* 0x000fe200078e0009 */
[----:B------:R-:W-:Y:S06]  /*0900*/  @!P2 BRA `(.L_x_5) ;  /* 0x00000000000ca947 */ /* 0x000fec0003800000 */
[----:B------:R-:W-:Y:S01]  /*0910*/  UCGABAR_WAIT ;  /* 0x0000000000007dc7 */ /* 0x000fe20008000000 */
[----:B------:R-:W-:Y:S01]  /*0920*/  CCTL.IVALL ;  /* 0x00000000ff00798f */ /* 0x000fe20002000000 */
[----:B------:R-:W-:Y:S05]  /*0930*/  BRA `(.L_x_6) ;  /* 0x0000000000047947 */ /* 0x000fea0003800000 */
.L_x_5:
[----:B------:R-:W-:Y:S06]  /*0940*/  BAR.SYNC.DEFER_BLOCKING 0x0 ;  /* 0x0000000000007b1d */ /* 0x000fec0000010000 */
.L_x_6:
[----:B------:R-:W-:Y:S05]  /*0950*/  @!P3 BRA `(.L_x_7) ;  /* 0x000000a4007cb947 */ /* 0x000fea0003800000 */
[----:B------:R-:W-:-:S13]  /*0960*/  ISETP.GT.U32.AND P0, PT, R6, 0x1, PT ;  /* 0x000000010600780c */ /* 0x000fda0003f04070 */
[----:B0-----:R-:W-:Y:S05]  /*0970*/  @P0 EXIT ;  /* 0x000000000000094d */ /* 0x001fea0003800000 */
[----:B------:R-:W-:Y:S01]  /*0980*/  ULDC.64 UR4, c[0x0][0x650] ;  /* 0x0001940000047ab9 */ /* 0x000fe20000000a00 */
[----:B------:R-:W-:Y:S01]  /*0990*/  PRMT R0, RZ, 0x7610, R0 ;  /* 0x00007610ff007816 */ /* 0x000fe20000000000 */
[----:B------:R-:W-:Y:S01]  /*09a0*/  IMAD.MOV.U32 R153, RZ, RZ, -0x1 ;  /* 0xffffffffff997424 */ /* 0x000fe200078e00ff */
[----:B------:R-:W-:Y:S01]  /*09b0*/  ISETP.GE.U32.AND P0, PT, R16, UR4, PT ;  /* 0x0000000410007c0c */ /* 0x000fe2000bf06070 */
[----:B------:R-:W-:Y:S02]  /*09c0*/  IMAD.MOV.U32 R154, RZ, RZ, -0x1 ;  /* 0xffffffffff9a7424 */ /* 0x000fe400078e00ff */
[----:B------:R-:W-:Y:S01]  /*09d0*/  IMAD.MOV.U32 R23, RZ, RZ, -0x1 ;  /* 0xffffffffff177424 */ /* 0x000fe200078e00ff */
[----:B------:R-:W-:-:S13]  /*09e0*/  ISETP.GE.U32.AND.EX P0, PT, R17, UR5, PT, P0 ;  /* 0x0000000511007c0c */ /* 0x000fda000bf06100 */
[----:B------:R-:W-:Y:S05]  /*09f0*/  @P0 BRA `(.L_x_8) ;  /* 0x00000004002c0947 */ /* 0x000fea0003800000 */
[----:B------:R-:W0:Y:S01]  /*0a00*/  LDC.64 R20, c[0x0][0x628] ;  /* 0x00018a00ff147b82 */ /* 0x000e220000000a00 */
[----:B------:R-:W-:Y:S02]  /*0a10*/  IMAD.MOV.U32 R8, RZ, RZ, R16 ;  /* 0x000000ffff087224 */ /* 0x000fe400078e0010 */
[----:B------:R-:W-:-:S05]  /*0a20*/  IMAD.MOV.U32 R9, RZ, RZ, R17 ;  /* 0x000000ffff097224 */ /* 0x000fca00078e0011 */
[----:B------:R-:W1:Y:S08]  /*0a30*/  LDC R0, c[0x0][0x630] ;  /* 0x00018c00ff007b82 */ /* 0x000e700000000800 */
[----:B------:R-:W2:Y:S01]  /*0a40*/  LDC.64 R26, c[0x0][0x620] ;  /* 0x00018800ff1a7b82 */ /* 0x000ea20000000a00 */
[----:B0-----:R-:W-:-:S04]  /*0a50*/  ISETP.NE.U32.AND P0, PT, R20, RZ, PT ;  /* 0x000000ff1400720c */ /* 0x001fc80003f05070 */
[----:B------:R-:W-:-:S13]  /*0a60*/  ISETP.NE.AND.EX P0, PT, R21, RZ, PT, P0 ;  /* 0x000000ff1500720c */ /* 0x000fda0003f05300 */
[----:B-12---:R-:W-:Y:S05]  /*0a70*/  @!P0 BRA `(.L_x_9) ;  /* 0x0000000000288947 */ /* 0x006fea0003800000 */
[----:B------:R-:W0:Y:S02]  /*0a80*/  LDC R13, c[0x0][0x634] ;  /* 0x00018d00ff0d7b82 */ /* 0x000e240000000800 */
[----:B0-----:R-:W-:-:S04]  /*0a90*/  IADD3 R13, P0, R16, R13, RZ ;  /* 0x0000000d100d7210 */ /* 0x001fc80007f1e0ff */
[----:B------:R-:W-:-:S05]  /*0aa0*/  IADD3.X R15, RZ, R17, RZ, P0, !PT ;  /* 0x00000011ff0f7210 */ /* 0x000fca00007fe4ff */
[----:B------:R-:W-:-:S04]  /*0ab0*/  IMAD.WIDE.U32 R8, R15, R20, RZ ;  /* 0x000000140f087225 */ /* 0x000fc800078e00ff */
[----:B------:R-:W-:-:S04]  /*0ac0*/  IMAD.WIDE.U32 R10, P0, R13, R21, R8 ;  /* 0x000000150d0a7225 */ /* 0x000fc80007800008 */
[----:B------:R-:W-:-:S04]  /*0ad0*/  IMAD.WIDE.U32 R8, R13, R20, RZ ;  /* 0x000000140d087225 */ /* 0x000fc800078e00ff */
[----:B------:R-:W-:Y:S01]  /*0ae0*/  IMAD.X R13, RZ, RZ, RZ, P0 ;  /* 0x000000ffff0d7224 */ /* 0x000fe200000e06ff */
[----:B------:R-:W-:Y:S01]  /*0af0*/  IADD3 RZ, P0, R9, R10, RZ ;  /* 0x0000000a09ff7210 */ /* 0x000fe20007f1e0ff */
[----:B------:R-:W-:-:S04]  /*0b00*/  IMAD.MOV.U32 R12, RZ, RZ, R11 ;  /* 0x000000ffff0c7224 */ /* 0x000fc800078e000b */
[----:B------:R-:W-:-:S08]  /*0b10*/  IMAD.WIDE.U32.X R8, R15, R21, R12, P0 ;  /* 0x000000150f087225 */ /* 0x000fd000000e040c */
.L_x_9:
[----:B------:R-:W0:Y:S01]  /*0b20*/  LDC.64 R20, c[0x0][0x640] ;  /* 0x00019000ff147b82 */ /* 0x000e220000000a00 */
[--C-:B------:R-:W-:Y:S01]  /*0b30*/  SHF.R.U64 R28, R8, R0, R9.reuse ;  /* 0x00000000081c7219 */ /* 0x100fe20000001209 */
[----:B------:R-:W-:Y:S01]  /*0b40*/  IMAD R30, R7, R24, R4 ;  /* 0x00000018071e7224 */ /* 0x000fe200078e0204 */
[----:B------:R-:W-:Y:S01]  /*0b50*/  SHF.R.U32.HI R0, RZ, R0, R9 ;  /* 0x00000000ff007219 */ /* 0x000fe20000011609 */
[----:B------:R-:W-:Y:S01]  /*0b60*/  IMAD.MOV.U32 R23, RZ, RZ, 0x1 ;  /* 0x00000001ff177424 */ /* 0x000fe200078e00ff */
[----:B------:R-:W-:-:S03]  /*0b70*/  IADD3 R5, P0, RZ, -R28, RZ ;  /* 0x8000001cff057210 */ /* 0x000fc60007f1e0ff */
[----:B------:R-:W1:Y:S02]  /*0b80*/  LDC R6, c[0x0][0x618] ;  /* 0x00018600ff067b82 */ /* 0x000e640000000800 */
[----:B------:R-:W-:-:S04]  /*0b90*/  IMAD.X R9, RZ, RZ, ~R0, P0 ;  /* 0x000000ffff097224 */ /* 0x000fc800000e0e00 */
[-C--:B------:R-:W-:Y:S02]  /*0ba0*/  IMAD R0, R9, R26.reuse, RZ ;  /* 0x0000001a09007224 */ /* 0x080fe400078e02ff */
[----:B------:R-:W2:Y:S01]  /*0bb0*/  LDC R11, c[0x0][0x608] ;  /* 0x00018200ff0b7b82 */ /* 0x000ea20000000800 */
[----:B------:R-:W-:-:S04]  /*0bc0*/  IMAD.WIDE.U32 R8, R5, R26, R16 ;  /* 0x0000001a05087225 */ /* 0x000fc800078e0010 */
[----:B------:R-:W-:-:S03]  /*0bd0*/  IMAD R5, R5, R27, R0 ;  /* 0x0000001b05057224 */ /* 0x000fc600078e0200 */
[----:B------:R-:W3:Y:S01]  /*0be0*/  LDC R12, c[0x0][0x658] ;  /* 0x00019600ff0c7b82 */ /* 0x000ee20000000800 */
[----:B0-----:R-:W-:Y:S01]  /*0bf0*/  ISETP.NE.U32.AND P0, PT, R20, RZ, PT ;  /* 0x000000ff1400720c */ /* 0x001fe20003f05070 */
[----:B------:R-:W-:Y:S02]  /*0c00*/  IMAD.IADD R5, R9, 0x1, R5 ;  /* 0x0000000109057824 */ /* 0x000fe400078e0205 */
[----:B------:R-:W-:Y:S01]  /*0c10*/  IMAD.MOV.U32 R9, RZ, RZ, -0x1 ;  /* 0xffffffffff097424 */ /* 0x000fe200078e00ff */
[----:B------:R-:W-:-:S03]  /*0c20*/  ISETP.NE.AND.EX P0, PT, R21, RZ, PT, P0 ;  /* 0x000000ff1500720c */ /* 0x000fc60003f05300 */
[----:B------:R-:W0:Y:S01]  /*0c30*/  LDC R15, c[0x0][0x600] ;  /* 0x00018000ff0f7b82 */ /* 0x000e220000000800 */
[-CC-:B-1----:R-:W-:Y:S02]  /*0c40*/  SHF.R.U64 R13, R8, R6.reuse, R5.reuse ;  /* 0x00000006080d7219 */ /* 0x182fe40000001205 */
[----:B------:R-:W-:-:S05]  /*0c50*/  SHF.R.U32.HI R0, RZ, R6, R5 ;  /* 0x00000006ff007219 */ /* 0x000fca0000011605 */
[----:B------:R-:W1:Y:S01]  /*0c60*/  LDC R14, c[0x0][0x648] ;  /* 0x00019200ff0e7b82 */ /* 0x000e620000000800 */
[-CC-:B--2---:R-:W-:Y:S02]  /*0c70*/  SHF.R.U64 R27, R13, R11.reuse, R0.reuse ;  /* 0x0000000b0d1b7219 */ /* 0x184fe40000001200 */
[----:B------:R-:W-:-:S05]  /*0c80*/  SHF.R.U32.HI R5, RZ, R11, R0 ;  /* 0x0000000bff057219 */ /* 0x000fca0000011600 */
[----:B------:R-:W2:Y:S01]  /*0c90*/  LDC R26, c[0x0][0x638] ;  /* 0x00018e00ff1a7b82 */ /* 0x000ea20000000800 */
[-CC-:B---3--:R-:W-:Y:S02]  /*0ca0*/  SHF.R.U64 R24, R27, R12.reuse, R5.reuse ;  /* 0x0000000c1b187219 */ /* 0x188fe40000001205 */
[-C--:B------:R-:W-:Y:S02]  /*0cb0*/  SHF.L.U32 R0, R9, R12.reuse, RZ ;  /* 0x0000000c09007219 */ /* 0x080fe400000006ff */
[----:B------:R-:W-:Y:S01]  /*0cc0*/  SHF.R.U32.HI R5, RZ, R12, R5 ;  /* 0x0000000cff057219 */ /* 0x000fe20000011605 */
[----:B------:R-:W-:Y:S01]  /*0cd0*/  IMAD.MOV.U32 R4, RZ, RZ, R24 ;  /* 0x000000ffff047224 */ /* 0x000fe200078e0018 */
[----:B------:R-:W-:Y:S01]  /*0ce0*/  LOP3.LUT R10, RZ, R0, RZ, 0x33, !PT ;  /* 0x00000000ff0a7212 */ /* 0x000fe200078e33ff */
[----:B------:R-:W3:Y:S01]  /*0cf0*/  LDC R25, c[0x0][0x610] ;  /* 0x00018400ff197b82 */ /* 0x000ee20000000800 */
[----:B------:R-:W-:Y:S05]  /*0d00*/  @!P0 BRA `(.L_x_10) ;  /* 0x0000000000288947 */ /* 0x000fea0003800000 */
[----:B------:R-:W4:Y:S02]  /*0d10*/  LDC R9, c[0x0][0x64c] ;  /* 0x00019300ff097b82 */ /* 0x000f240000000800 */
[----:B----4-:R-:W-:-:S05]  /*0d20*/  IADD3 R9, P0, R24, R9, RZ ;  /* 0x0000000918097210 */ /* 0x010fca0007f1e0ff */
[----:B------:R-:W-:-:S04]  /*0d30*/  IMAD.X R11, RZ, RZ, R5, P0 ;  /* 0x000000ffff0b7224 */ /* 0x000fc800000e0605 */
[----:B------:R-:W-:-:S04]  /*0d40*/  IMAD.WIDE.U32 R4, R11, R20, RZ ;  /* 0x000000140b047225 */ /* 0x000fc800078e00ff */
[----:B------:R-:W-:-:S04]  /*0d50*/  IMAD.WIDE.U32 R6, P0, R9, R21, R4 ;  /* 0x0000001509067225 */ /* 0x000fc80007800004 */
[----:B------:R-:W-:-:S04]  /*0d60*/  IMAD.WIDE.U32 R4, R9, R20, RZ ;  /* 0x0000001409047225 */ /* 0x000fc800078e00ff */
[----:B------:R-:W-:Y:S01]  /*0d70*/  IMAD.X R9, RZ, RZ, RZ, P0 ;  /* 0x000000ffff097224 */ /* 0x000fe200000e06ff */
[----:B------:R-:W-:Y:S01]  /*0d80*/  IADD3 RZ, P0, R5, R6, RZ ;  /* 0x0000000605ff7210 */ /* 0x000fe20007f1e0ff */
[----:B------:R-:W-:-:S04]  /*0d90*/  IMAD.MOV.U32 R8, RZ, RZ, R7 ;  /* 0x000000ffff087224 */ /* 0x000fc800078e0007 */
[----:B------:R-:W-:-:S08]  /*0da0*/  IMAD.WIDE.U32.X R4, R11, R21, R8, P0 ;  /* 0x000000150b047225 */ /* 0x000fd000000e0408 */
.L_x_10:
[----:B-1----:R-:W-:Y:S01]  /*0db0*/  SHF.R.U64 R4, R4, R14, R5 ;  /* 0x0000000e04047219 */ /* 0x002fe20000001205 */
[----:B0-----:R-:W-:Y:S01]  /*0dc0*/  VIADD R6, R15, 0xffffffff ;  /* 0xffffffff0f067836 */ /* 0x001fe20000000000 */
[----:B------:R-:W-:Y:S01]  /*0dd0*/  SHF.L.U32 R0, R23, R12, RZ ;  /* 0x0000000c17007219 */ /* 0x000fe200000006ff */
[----:B------:R-:W-:Y:S01]  /*0de0*/  IMAD.MOV.U32 R23, RZ, RZ, R28 ;  /* 0x000000ffff177224 */ /* 0x000fe200078e001c */
[----:B------:R-:W-:Y:S02]  /*0df0*/  LOP3.LUT R5, R27, R10, RZ, 0xc0, !PT ;  /* 0x0000000a1b057212 */ /* 0x000fe400078ec0ff */
[----:B------:R-:W-:Y:S02]  /*0e00*/  IADD3 R7, -R4, RZ, RZ ;  /* 0x000000ff04077210 */ /* 0x000fe40007ffe1ff */
[----:B------:R-:W-:Y:S01]  /*0e10*/  SEL R3, R3, R30, !P1 ;  /* 0x0000001e03037207 */ /* 0x000fe20004800000 */
[----:B------:R-:W-:Y:S01]  /*0e20*/  IMAD R4, R0, R4, R5 ;  /* 0x0000000400047224 */ /* 0x000fe200078e0205 */
[----:B------:R-:W-:Y:S01]  /*0e30*/  LOP3.LUT R6, R13, R6, RZ, 0xc0, !PT ;  /* 0x000000060d067212 */ /* 0x000fe200078ec0ff */
[----:B--2---:R-:W-:-:S02]  /*0e40*/  IMAD R0, R7, R26, R24 ;  /* 0x0000001a07007224 */ /* 0x004fc400078e0218 */
[----:B---3--:R-:W-:Y:S02]  /*0e50*/  IMAD R3, R4, R25, R3 ;  /* 0x0000001904037224 */ /* 0x008fe400078e0203 */
[----:B------:R-:W-:Y:S02]  /*0e60*/  IMAD.MOV.U32 R5, RZ, RZ, 0x1 ;  /* 0x00000001ff057424 */ /* 0x000fe400078e00ff */
[----:B------:R-:W-:-:S03]  /*0e70*/  IMAD R4, R0, R15, R6 ;  /* 0x0000000f00047224 */ /* 0x000fc600078e0206 */
[----:B------:R-:W-:Y:S02]  /*0e80*/  PRMT R0, R5, 0x7610, R0 ;  /* 0x0000761005007816 */ /* 0x000fe40000000000 */
[----:B------:R-:W-:Y:S02]  /*0e90*/  SEL R154, R4, R3, !P1 ;  /* 0x00000003049a7207 */ /* 0x000fe40004800000 */
[----:B------:R-:W-:-:S07]  /*0ea0*/  SEL R153, R3, R4, !P1 ;  /* 0x0000000403997207 */ /* 0x000fce0004800000 */
.L_x_8:
[----:B------:R-:W-:-:S08]  /*0eb0*/  NOP ;  /* 0x0000000000007918 */ /* 0x000fd00000000000 */
[----:B------:R-:W0:Y:S02]  /*0ec0*/  USETMAXREG.TRY_ALLOC.CTAPOOL UP0, 0xe8 ;  /* 0x000000e8000079c8 */ /* 0x000e240008000600 */
[----:B0-----:R-:W-:-:S13]  /*0ed0*/  PLOP3.LUT P0, PT, PT, PT, UP0, 0x80, 0x0 ;  /* 0x000000000000781c */ /* 0x001fda0003f0f008 */
[----:B------:R-:W-:Y:S05]  /*0ee0*/  @!P0 BRA `(.L_x_8) ;  /* 0xfffffffc00f08947 */ /* 0x000fea000383ffff */
[----:B------:R-:W-:Y:S01]  /*0ef0*/  ULDC.64 UR4, c[0x0][0x598] ;  /* 0x0001660000047ab9 */ /* 0x000fe20000000a00 */
[----:B------:R-:W-:Y:S01]  /*0f00*/  ULDC.64 UR36, c[0x0][0x208] ;  /* 0x0000820000247ab9 */ /* 0x000fe20000000a00 */
[----:B------:R-:W-:-:S04]  /*0f10*/  ISETP.NE.U32.AND P0, PT, RZ, UR4, PT ;  /* 0x00000004ff007c0c */ /* 0x000fc8000bf05070 */
[----:B------:R-:W-:-:S13]  /*0f20*/  ISETP.NE.AND.EX P0, PT, RZ, UR5, PT, P0 ;  /* 0x00000005ff007c0c */ /* 0x000fda000bf05300 */
[----:B------:R-:W-:Y:S05]  /*0f30*/  @!P0 BRA `(.L_x_11) ;  /* 0x00000000001c8947 */ /* 0x000fea0003800000 */
[----:B------:R-:W0:Y:S02]  /*0f40*/  LDC.64 R4, c[0x0][0x598] ;  /* 0x00016600ff047b82 */ /* 0x000e240000000a00 */
[----:B0-----:R-:W2:Y:S02]  /*0f50*/  LDG.E.64 R4, desc[UR36][R4.64] ;  /* 0x0000002404047981 */ /* 0x001ea4000c1e1b00 */
[----:B--2---:R-:W-:-:S04]  /*0f60*/  ISETP.NE.U32.AND P0, PT, R4, RZ, PT ;  /* 0x000000ff0400720c */ /* 0x004fc80003f05070 */
[----:B------:R-:W-:-:S13]  /*0f70*/  ISETP.NE.AND.EX P0, PT, R5, RZ, PT, P0 ;  /* 0x000000ff0500720c */ /* 0x000fda0003f05300 */
[----:B------:R-:W-:Y:S05]  /*0f80*/  @!P0 BRA `(.L_x_11) ;  /* 0x0000000000088947 */ /* 0x000fea0003800000 */
[----:B------:R0:W5:Y:S01]  /*0f90*/  LD.E R155, desc[UR36][R4.64] ;  /* 0x00000024049b7980 */ /* 0x000162000c101900 */
[----:B------:R-:W-:Y:S05]  /*0fa0*/  BRA `(.L_x_12) ;  /* 0x0000000000247947 */ /* 0x000fea0003800000 */
.L_x_11:
[----:B------:R-:W-:Y:S02]  /*0fb0*/  ULDC.64 UR4, c[0x0][0x588] ;  /* 0x0001620000047ab9 */ /* 0x000fe40000000a00 */
[----:B------:R-:W-:-:S04]  /*0fc0*/  ISETP.NE.U32.AND P0, PT, RZ, UR4, PT ;  /* 0x00000004ff007c0c */ /* 0x000fc8000bf05070 */
[----:B------:R-:W-:-:S13]  /*0fd0*/  ISETP.NE.AND.EX P0, PT, RZ, UR5, PT, P0 ;  /* 0x00000005ff007c0c */ /* 0x000fda000bf05300 */
[----:B------:R-:W-:Y:S05]  /*0fe0*/  @!P0 BRA `(.L_x_13) ;  /* 0x00000000000c8947 */ /* 0x000fea0003800000 */
[----:B------:R-:W0:Y:S02]  /*0ff0*/  LDC.64 R4, c[0x0][0x588] ;  /* 0x00016200ff047b82 */ /* 0x000e240000000a00 */
[----:B0-----:R1:W5:Y:S01]  /*1000*/  LDG.E R155, desc[UR36][R4.64] ;  /* 0x00000024049b7981 */ /* 0x001362000c1e1900 */
[----:B------:R-:W-:Y:S05]  /*1010*/  BRA `(.L_x_12) ;  /* 0x0000000000087947 */ /* 0x000fea0003800000 */
.L_x_13:
[----:B------:R-:W-:Y:S02]  /*1020*/  ULDC UR4, c[0x0][0x580] ;  /* 0x0001600000047ab9 */ /* 0x000fe40000000800 */
[----:B------:R-:W-:-:S07]  /*1030*/  IMAD.U32 R155, RZ, RZ, UR4 ;  /* 0x00000004ff9b7e24 */ /* 0x000fce000f8e00ff */
.L_x_12:
[----:B------:R-:W-:Y:S02]  /*1040*/  ULDC.64 UR4, c[0x0][0x5a0] ;  /* 0x0001680000047ab9 */ /* 0x000fe40000000a00 */
[----:B------:R-:W-:-:S04]  /*1050*/  ISETP.NE.U32.AND P0, PT, RZ, UR4, PT ;  /* 0x00000004ff007c0c */ /* 0x000fc8000bf05070 */
[----:B------:R-:W-:-:S13]  /*1060*/  ISETP.NE.AND.EX P0, PT, RZ, UR5, PT, P0 ;  /* 0x00000005ff007c0c */ /* 0x000fda000bf05300 */
[----:B------:R-:W-:Y:S05]  /*1070*/  @!P0 BRA `(.L_x_14) ;  /* 0x00000000001c8947 */ /* 0x000fea0003800000 */
[----:B01----:R-:W0:Y:S02]  /*1080*/  LDC.64 R4, c[0x0][0x5a0] ;  /* 0x00016800ff047b82 */ /* 0x003e240000000a00 */
[----:B0-----:R-:W2:Y:S02]  /*1090*/  LDG.E.64 R4, desc[UR36][R4.64] ;  /* 0x0000002404047981 */ /* 0x001ea4000c1e1b00 */
[----:B--2---:R-:W-:-:S04]  /*10a0*/  ISETP.NE.U32.AND P0, PT, R4, RZ, PT ;  /* 0x000000ff0400720c */ /* 0x004fc80003f05070 */
[----:B------:R-:W-:-:S13]  /*10b0*/  ISETP.NE.AND.EX P0, PT, R5, RZ, PT, P0 ;  /* 0x000000ff0500720c */ /* 0x000fda0003f05300 */
[----:B------:R-:W-:Y:S05]  /*10c0*/  @!P0 BRA `(.L_x_14) ;  /* 0x0000000000088947 */ /* 0x000fea0003800000 */
[----:B------:R0:W5:Y:S01]  /*10d0*/  LD.E R156, desc[UR36][R4.64] ;  /* 0x00000024049c7980 */ /* 0x000162000c101900 */
[----:B------:R-:W-:Y:S05]  /*10e0*/  BRA `(.L_x_15) ;  /* 0x0000000000247947 */ /* 0x000fea0003800000 */
.L_x_14:
[----:B------:R-:W-:Y:S02]  /*10f0*/  ULDC.64 UR4, c[0x0][0x590] ;  /* 0x0001640000047ab9 */ /* 0x000fe40000000a00 */
[----:B------:R-:W-:-:S04]  /*1100*/  ISETP.NE.U32.AND P0, PT, RZ, UR4, PT ;  /* 0x00000004ff007c0c */ /* 0x000fc8000bf05070 */
[----:B------:R-:W-:-:S13]  /*1110*/  ISETP.NE.AND.EX P0, PT, RZ, UR5, PT, P0 ;  /* 0x00000005ff007c0c */ /* 0x000fda000bf05300 */
[----:B------:R-:W-:Y:S05]  /*1120*/  @!P0 BRA `(.L_x_16) ;  /* 0x00000000000c8947 */ /* 0x000fea0003800000 */
[----:B------:R-:W2:Y:S02]  /*1130*/  LDC.64 R156, c[0x0][0x590] ;  /* 0x00016400ff9c7b82 */ /* 0x000ea40000000a00 */
[----:B--2---:R2:W5:Y:S01]  /*1140*/  LDG.E R156, desc[UR36][R156.64] ;  /* 0x000000249c9c7981 */ /* 0x004562000c1e1900 */
[----:B------:R-:W-:Y:S05]  /*1150*/  BRA `(.L_x_15) ;  /* 0x0000000000087947 */ /* 0x000fea0003800000 */
.L_x_16:
[----:B------:R-:W-:Y:S02]  /*1160*/  ULDC UR4, c[0x0][0x584] ;  /* 0x0001610000047ab9 */ /* 0x000fe40000000800 */
[----:B------:R-:W-:-:S07]  /*1170*/  IMAD.U32 R156, RZ, RZ, UR4 ;  /* 0x00000004ff9c7e24 */ /* 0x000fce000f8e00ff */
.L_x_15:
[----:B------:R-:W-:-:S13]  /*1180*/  LOP3.LUT P0, RZ, R0, 0xff, RZ, 0xc0, !PT ;  /* 0x000000ff00ff7812 */ /* 0x000fda000780c0ff */
[----:B------:R-:W-:Y:S05]  /*1190*/  @!P0 EXIT ;  /* 0x000000000000894d */ /* 0x000fea0003800000 */
[----:B------:R-:W-:Y:S01]  /*11a0*/  ULDC UR4, c[0x0][0x28c] ;  /* 0x0000a30000047ab9 */ /* 0x000fe20000000800 */
[----:B------:R-:W-:Y:S01]  /*11b0*/  LOP3.LUT R166, R19, 0x1, RZ, 0xfc, !PT ;  /* 0x0000000113a67812 */ /* 0x000fe200078efcff */
[----:B------:R-:W-:Y:S01]  /*11c0*/  UIADD3 UR4, UR4, 0x3f, URZ ;  /* 0x0000003f04047890 */ /* 0x000fe2000fffe03f */
[----:B------:R-:W-:Y:S01]  /*11d0*/  UMOV UR38, URZ ;  /* 0x0000003f00267c82 */ /* 0x000fe20008000000 */
[----:B------:R-:W-:Y:S02]  /*11e0*/  UMOV UR39, URZ ;  /* 0x0000003f00277c82 */ /* 0x000fe40008000000 */
[----:B------:R-:W-:-:S04]  /*11f0*/  USHF.R.S32.HI UR5, URZ, 0x1f, UR4 ;  /* 0x0000001f3f057899 */ /* 0x000fc80008011404 */
[----:B------:R-:W-:-:S04]  /*1200*/  ULEA.HI UR5, UR5, UR4, URZ, 0x6 ;  /* 0x0000000405057291 */ /* 0x000fc8000f8f303f */
[----:B------:R-:W-:-:S12]  /*1210*/  USHF.R.S32.HI UR40, URZ, 0x6, UR5 ;  /* 0x000000063f287899 */ /* 0x000fd80008011405 */
.L_x_290:
[----:B------:R-:W-:Y:S01]  /*1220*/  LOP3.LUT R0, R18, 0x80, RZ, 0xc0, !PT ;  /* 0x0000008012007812 */ /* 0x000fe200078ec0ff */
[----:B---3--:R-:W3:Y:S01]  /*1230*/  S2UR UR7, SR_CgaCtaId ;  /* 0x00000000000779c3 */ /* 0x008ee20000008800 */
[----:B------:R-:W-:Y:S02]  /*1240*/  UMOV UR6, 0x400 ;  /* 0x0000040000067882 */ /* 0x000fe40000000000 */
[----:B------:R-:W-:-:S06]  /*1250*/  SHF.R.U32.HI R0, RZ, 0x7, R0 ;  /* 0x00000007ff007819 */ /* 0x000fcc0000011600 */
[----:B----4-:R-:W4:Y:S01]  /*1260*/  SHFL.IDX PT, R0, R0, RZ, 0x1f ;  /* 0x00001fff00007589 */ /* 0x010f2200000e0000 */
[----:B---3--:R-:W-:Y:S01]  /*1270*/  ULEA UR6, UR7, UR6, 0x18 ;  /* 0x0000000607067291 */ /* 0x008fe2000f8ec03f */
[----:B----4-:R-:W-:-:S13]  /*1280*/  R2UR UR4, R0 ;  /* 0x00000000000472ca */ /* 0x010fda00000e0000 */
[----:B------:R-:W-:-:S04]  /*1290*/  ULEA.HI UR5, UR4, UR4, URZ, 0x1 ;  /* 0x0000000404057291 */ /* 0x000fc8000f8f083f */
[----:B------:R-:W-:-:S04]  /*12a0*/  ULOP3.LUT UR5, UR5, 0x7fffe, URZ, 0xc0, !UPT ;  /* 0x0007fffe05057892 */ /* 0x000fc8000f8ec03f */
[----:B------:R-:W-:-:S03]  /*12b0*/  UIADD3 UR5, UR4, -UR5, URZ ;  /* 0x8000000504057290 */ /* 0x000fc6000fffe03f */
[----:B------:R-:W-:Y:S01]  /*12c0*/  ULDC UR4, c[0x0][0x28c] ;  /* 0x0000a30000047ab9 */ /* 0x000fe20000000800 */
[----:B------:R-:W-:Y:S01]  /*12d0*/  ULEA UR5, UR5, UR6, 0xd ;  /* 0x0000000605057291 */ /* 0x000fe2000f8e683f */
[----:B------:R-:W-:-:S03]  /*12e0*/  ISETP.LT.AND P0, PT, RZ, UR4, PT ;  /* 0x00000004ff007c0c */ /* 0x000fc6000bf01270 */
[----:B------:R-:W-:-:S04]  /*12f0*/  UIADD3 UR5, UR5, 0x100, URZ ;  /* 0x0000010005057890 */ /* 0x000fc8000fffe03f */
[----:B------:R-:W-:-:S04]  /*1300*/  USHF.R.U32.HI UR5, URZ, 0x4, UR5 ;  /* 0x000000043f057899 */ /* 0x000fc80008011605 */
[----:B------:R-:W-:Y:S02]  /*1310*/  ULOP3.LUT UR41, UR5, 0x3fff, URZ, 0xc0, !UPT ;  /* 0x00003fff05297892 */ /* 0x000fe4000f8ec03f */
[----:B-12---:R-:W-:Y:S10]  /*1320*/  @P0 BRA `(.L_x_17) ;  /* 0x0000000000400947 */ /* 0x006ff40003800000 */
[----:B------:R-:W-:Y:S01]  /*1330*/  MOV R0, 0x0 ;  /* 0x0000000000007802 */ /* 0x000fe20000000f00 */
[----:B------:R-:W-:Y:S01]  /*1340*/  ULDC.64 UR4, c[0x4][0x68] ;  /* 0x01001a0000047ab9 */ /* 0x000fe20000000a00 */
[----:B------:R-:W-:Y:S01]  /*1350*/  ULDC.64 UR6, c[0x4][0x8] ;  /* 0x0100020000067ab9 */ /* 0x000fe20000000a00 */
[----:B01----:R-:W-:Y:S01]  /*1360*/  IMAD.U32 R4, RZ, RZ, UR4 ;  /* 0x00000004ff047e24 */ /* 0x003fe2000f8e00ff */
[----:B------:R0:W1:Y:S01]  /*1370*/  LDC.64 R14, c[0x4][R0] ;  /* 0x01000000000e7b82 */ /* 0x0000620000000a00 */
[----:B------:R-:W-:Y:S01]  /*1380*/  IMAD.U32 R5, RZ, RZ, UR5 ;  /* 0x00000005ff057e24 */ /* 0x000fe2000f8e00ff */
[----:B------:R-:W-:Y:S01]  /*1390*/  ULDC.64 UR4, c[0x4][0x70] ;  /* 0x01001c0000047ab9 */ /* 0x000fe20000000a00 */
[----:B------:R-:W-:Y:S01]  /*13a0*/  IMAD.U32 R10, RZ, RZ, UR6 ;  /* 0x00000006ff0a7e24 */ /* 0x000fe2000f8e00ff */
[----:B------:R-:W-:Y:S01]  /*13b0*/  MOV R12, 0x1 ;  /* 0x00000001000c7802 */ /* 0x000fe20000000f00 */
[----:B------:R-:W-:Y:S02]  /*13c0*/  IMAD.U32 R6, RZ, RZ, UR4 ;  /* 0x00000004ff067e24 */ /* 0x000fe4000f8e00ff */
[----:B------:R-:W-:-:S02]  /*13d0*/  IMAD.U32 R7, RZ, RZ, UR5 ;  /* 0x00000005ff077e24 */ /* 0x000fc4000f8e00ff */
[----:B------:R-:W-:Y:S02]  /*13e0*/  IMAD.U32 R11, RZ, RZ, UR7 ;  /* 0x00000007ff0b7e24 */ /* 0x000fe4000f8e00ff */
[----:B------:R-:W-:Y:S02]  /*13f0*/  IMAD.MOV.U32 R8, RZ, RZ, 0x1e1 ;  /* 0x000001e1ff087424 */ /* 0x000fe400078e00ff */
[----:B0-----:R-:W-:-:S07]  /*1400*/  IMAD.MOV.U32 R13, RZ, RZ, RZ ;  /* 0x000000ffff0d7224 */ /* 0x001fce00078e00ff */
[----:B------:R-:W-:-:S07]  /*1410*/  LEPC R20, `(.L_x_17) ;  /* 0x000000001014794e */ /* 0x000fce0000000000 */
[----:B-12--5:R-:W-:Y:S05]  /*1420*/  CALL.ABS.NOINC R14 ;  /* 0x000000000e007343 */ /* 0x026fea0003c00000 */
.L_x_17:
[----:B------:R-:W-:-:S13]  /*1430*/  ISETP.NE.AND P0, PT, R166, 0x3, PT ;  /* 0x00000003a600780c */ /* 0x000fda0003f05270 */
[----:B------:R-:W-:Y:S05]  /*1440*/  @!P0 BRA `(.L_x_18) ;  /* 0x0000000000048947 */ /* 0x000fea0003800000 */
[----:B------:R-:W-:Y:S01]  /*1450*/  BPT.TRAP 0x1 ;  /* 0x000000040000795c */ /* 0x000fe20000300000 */
.L_x_18:
[----:B------:R-:W3:Y:S01]  /*1460*/  S2UR UR5, SR_CgaCtaId ;  /* 0x00000000000579c3 */ /* 0x000ee20000008800 */
[----:B------:R-:W-:Y:S01]  /*1470*/  UMOV UR4, 0x400 ;  /* 0x0000040000047882 */ /* 0x000fe20000000000 */
[----:B------:R-:W-:Y:S02]  /*1480*/  IMAD.U32 R0, RZ, RZ, UR38 ;  /* 0x00000026ff007e24 */ /* 0x000fe4000f8e00ff */
[----:B------:R-:W-:-:S03]  /*1490*/  IMAD.U32 R3, RZ, RZ, UR39 ;  /* 0x00000027ff037e24 */ /* 0x000fc6000f8e00ff */
[----:B------:R-:W-:Y:S01]  /*14a0*/  SHF.L.U32 R0, R0, 0x1f, RZ ;  /* 0x0000001f00007819 */ /* 0x000fe200000006ff */
[----:B---3--:R-:W-:-:S06]  /*14b0*/  ULEA UR4, UR5, UR4, 0x18 ;  /* 0x0000000405047291 */ /* 0x008fcc000f8ec03f */
[----:B------:R-:W-:-:S04]  /*14c0*/  IMAD.U32 R6, RZ, RZ, UR4 ;  /* 0x00000004ff067e24 */ /* 0x000fc8000f8e00ff */
[----:B------:R-:W-:-:S04]  /*14d0*/  IMAD R3, R3, 0x8, R6 ;  /* 0x0000000803037824 */ /* 0x000fc800078e0206 */
[----:B------:R3:W4:Y:S01]  /*14e0*/  SYNCS.PHASECHK.TRANS64.TRYWAIT P1, [R3+URZ], R0 ;  /* 0x00000000030075a7 */ /* 0x000722000802017f */
[----:B------:R-:W-:Y:S05]  /*14f0*/  @!P0 BRA `(.L_x_19) ;  /* 0x0000000000048947 */ /* 0x000fea0003800000 */
[----:B------:R-:W-:Y:S01]  /*1500*/  BPT.TRAP 0x1 ;  /* 0x000000040000795c */ /* 0x000fe20000300000 */
.L_x_19:
[----:B----4-:R-:W-:Y:S05]  /*1510*/  @P1 BRA `(.L_x_20) ;  /* 0x0000000000081947 */ /* 0x010fea0003800000 */
[----:B------:R-:W4:Y:S02]  /*1520*/  SYNCS.PHASECHK.TRANS64.TRYWAIT P1, [R3+URZ], R0 ;  /* 0x00000000030075a7 */ /* 0x000f24000802017f */
[----:B----4-:R-:W-:Y:S05]  /*1530*/  @!P1 BRA `(.L_x_21) ;  /* 0x000000b000149947 */ /* 0x010fea0003800000 */
.L_x_20:
[----:B------:R-:W-:-:S04]  /*1540*/  UISETP.LT.AND UP0, UPT, UR40, 0x1, UPT ;  /* 0x000000012800788c */ /* 0x000fc8000bf01270 */
[----:B------:R-:W-:-:S06]  /*1550*/  USEL UR4, UR40, 0x1, UP0 ;  /* 0x0000000128047887 */ /* 0x000fcc0008000000 */
[----:B---34-:R-:W-:Y:S01]  /*1560*/  IMAD.U32 R0, RZ, RZ, UR4 ;  /* 0x00000004ff007e24 */ /* 0x018fe2000f8e00ff */
[----:B------:R-:W-:Y:S05]  /*1570*/  WARPSYNC.ALL ;  /* 0x0000000000007948 */ /* 0x000fea0003800000 */
[----:B------:R-:W-:-:S04]  /*1580*/  IADD3 R0, -R0, UR40, RZ ;  /* 0x0000002800007c10 */ /* 0x000fc8000fffe1ff */
[----:B------:R-:W-:Y:S02]  /*1590*/  ISETP.GE.AND P1, PT, R0, 0x1, PT ;  /* 0x000000010000780c */ /* 0x000fe40003f26270 */
[----:B------:R-:W-:Y:S01]  /*15a0*/  R2UR UR4, R6 ;  /* 0x00000000060472ca */ /* 0x000fe200000e0000 */
[----:B------:R-:W-:Y:S01]  /*15b0*/  WARPGROUP.ARRIVE ;  /* 0x00000000000079c5 */ /* 0x000fe20000000000 */
[----:B------:R-:W-:Y:S01]  /*15c0*/  UMOV UR9, 0x40000040 ;  /* 0x4000004000097882 */ /* 0x000fe20000000000 */
[----:B------:R-:W-:-:S10]  /*15d0*/  UMOV UR11, 0x40000040 ;  /* 0x40000040000b7882 */ /* 0x000fd40000000000 */
[----:B------:R-:W-:-:S04]  /*15e0*/  UIADD3 UR4, UR4, 0x1e100, URZ ;  /* 0x0001e10004047890 */ /* 0x000fc8000fffe03f */
[----:B------:R-:W-:-:S04]  /*15f0*/  USHF.R.U32.HI UR4, URZ, 0x4, UR4 ;  /* 0x000000043f047899 */ /* 0x000fc80008011604 */
[----:B------:R-:W-:Y:S02]  /*1600*/  ULOP3.LUT UR5, UR4, 0x3fff, URZ, 0xc0, !UPT ;  /* 0x00003fff04057892 */ /* 0x000fe4000f8ec03f */
[----:B------:R-:W-:Y:S02]  /*1610*/  ULOP3.LUT UR4, UR41, 0x10000, URZ, 0xfc, !UPT ;  /* 0x0001000029047892 */ /* 0x000fe4000f8efc3f */
[----:B------:R-:W-:Y:S02]  /*1620*/  ULOP3.LUT UR5, UR5, 0x10000, URZ, 0xfc, !UPT ;  /* 0x0001000005057892 */ /* 0x000fe4000f8efc3f */
[----:B------:R-:W-:Y:S02]  /*1630*/  UIMAD UR6, UR39, 0x600, UR4 ;  /* 0x00000600270678a4 */ /* 0x000fe4000f8e0204 */
[----:B------:R-:W-:-:S05]  /*1640*/  ULEA UR7, UR39, UR5, 0xa ;  /* 0x0000000527077291 */ /* 0x000fca000f8e503f */
[----:B------:R-:W-:Y:S02]  /*1650*/  UMOV UR8, UR6 ;  /* 0x0000000600087c82 */ /* 0x000fe40008000000 */
[----:B------:R-:W-:Y:S02]  /*1660*/  UMOV UR10, UR7 ;  /* 0x00000007000a7c82 */ /* 0x000fe40008000000 */
[----:B------:R-:W-:Y:S01]  /*1670*/  HGMMA.64x128x16.F32.BF16 R88, gdesc[UR8], RZ, !UPT, gsb0 ;  /* 0x01e00000085879f0 */ /* 0x000fe2000c0018ff */
[----:B------:R-:W-:Y:S01]  /*1680*/  UIADD3 UR8, UR6, 0x400, URZ ;  /* 0x0000040006087890 */ /* 0x000fe2000fffe03f */
[----:B------:R-:W-:Y:S01]  /*1690*/  UMOV UR9, 0x40000040 ;  /* 0x4000004000097882 */ /* 0x000fe20000000000 */
[----:B------:R-:W-:Y:S02]  /*16a0*/  WARPGROUP.DEPBAR.LE gsb0, 0x0 ;  /* 0x00008000000079c5 */ /* 0x000fe40000010000 */
[----:B------:R-:W-:-:S07]  /*16b0*/  WARPGROUP.ARRIVE ;  /* 0x00000000000079c5 */ /* 0x000fce0000000000 */
[----:B------:R-:W-:Y:S01]  /*16c0*/  HGMMA.64x128x16.F32.BF16 R24, gdesc[UR8], RZ, !UPT, gsb0 ;  /* 0x01e00000081879f0 */ /* 0x000fe2000c0018ff */
[----:B------:R-:W-:Y:S02]  /*16d0*/  UIADD3 UR8, UR6, 0x2, URZ ;  /* 0x0000000206087890 */ /* 0x000fe4000fffe03f */
[----:B------:R-:W-:Y:S01]  /*16e0*/  UIADD3 UR10, UR7, 0x2, URZ ;  /* 0x00000002070a7890 */ /* 0x000fe2000fffe03f */
[----:B------:R-:W-:Y:S01]  /*16f0*/  UMOV UR9, 0x40000040 ;  /* 0x4000004000097882 */ /* 0x000fe20000000000 */
[----:B------:R-:W-:Y:S01]  /*1700*/  UMOV UR11, 0x40000040 ;  /* 0x40000040000b7882 */ /* 0x000fe20000000000 */
[----:B------:R-:W-:Y:S02]  /*1710*/  WARPGROUP.DEPBAR.LE gsb0, 0x0 ;  /* 0x00008000000079c5 */ /* 0x000fe40000010000 */
[----:B------:R-:W-:-:S06]  /*1720*/  WARPGROUP.ARRIVE ;  /* 0x00000000000079c5 */ /* 0x000fcc0000000000 */
[----:B------:R-:W-:Y:S01]  /*1730*/  HGMMA.64x128x16.F32.BF16 R88, gdesc[UR8], R88, gsb0 ;  /* 0x01e00000085879f0 */ /* 0x000fe20008001858 */
[----:B------:R-:W-:Y:S01]  /*1740*/  UIADD3 UR8, UR6, 0x402, URZ ;  /* 0x0000040206087890 */ /* 0x000fe2000fffe03f */
[----:B------:R-:W-:Y:S01]  /*1750*/  UMOV UR9, 0x40000040 ;  /* 0x4000004000097882 */ /* 0x000fe20000000000 */
[----:B------:R-:W-:Y:S02]  /*1760*/  WARPGROUP.DEPBAR.LE gsb0, 0x0 ;  /* 0x00008000000079c5 */ /* 0x000fe40000010000 */
[----:B------:R-:W-:-:S07]  /*1770*/  WARPGROUP.ARRIVE ;  /* 0x00000000000079c5 */ /* 0x000fce0000000000 */
[----:B------:R-:W-:Y:S01]  /*1780*/  HGMMA.64x128x16.F32.BF16 R24, gdesc[UR8], R24, gsb0 ;  /* 0x01e00000081879f0 */ /* 0x000fe20008001818 */
        /* <DEDUP_REMOVED lines=23> */
[----:B------:R-:W-:Y:S03]  /*1900*/  HGMMA.64x128x16.F32.BF16 R24, gdesc[UR8], R24, gsb0 ;  /* 0x01e00000081879f0 */ /* 0x000fe60008001818 */
[----:B------:R-:W-:Y:S02]  /*1910*/  WARPGROUP.DEPBAR.LE gsb0, 0x0 ;  /* 0x00008000000079c5 */ /* 0x000fe40000010000 */
[----:B------:R-:W-:Y:S05]  /*1920*/  @!P1 BRA `(.L_x_22) ;  /* 0x0000000400749947 */ /* 0x000fea0003800000 */
[----:B------:R-:W-:Y:S02]  /*1930*/  UIADD3 UR6, UR39, 0x1, URZ ;  /* 0x0000000127067890 */ /* 0x000fe4000fffe03f */
[----:B------:R-:W-:Y:S02]  /*1940*/  IMAD.U32 R3, RZ, RZ, UR39 ;  /* 0x00000027ff037e24 */ /* 0x000fe4000f8e00ff */
[----:B------:R-:W-:-:S04]  /*1950*/  UISETP.NE.AND UP0, UPT, UR6, 0x5, UPT ;  /* 0x000000050600788c */ /* 0x000fc8000bf05270 */
[----:B------:R-:W-:Y:S02]  /*1960*/  USEL UR7, URZ, 0x1, UP0 ;  /* 0x000000013f077887 */ /* 0x000fe40008000000 */
[----:B------:R-:W-:Y:S02]  /*1970*/  USEL UR6, UR6, URZ, UP0 ;  /* 0x0000003f06067287 */ /* 0x000fe40008000000 */
[----:B------:R-:W-:-:S06]  /*1980*/  ULOP3.LUT UR7, UR38, UR7, URZ, 0x3c, !UPT ;  /* 0x0000000726077292 */ /* 0x000fcc000f8e3c3f */
[----:B------:R-:W-:-:S07]  /*1990*/  IMAD.U32 R7, RZ, RZ, UR7 ;  /* 0x00000007ff077e24 */ /* 0x000fce000f8e00ff */
.L_x_29:
[----:B------:R-:W-:Y:S05]  /*19a0*/  @!P0 BRA `(.L_x_23) ;  /* 0x0000000000048947 */ /* 0x000fea0003800000 */
[----:B------:R-:W-:Y:S01]  /*19b0*/  BPT.TRAP 0x1 ;  /* 0x000000040000795c */ /* 0x000fe20000300000 */
.L_x_23:
[----:B------:R-:W3:Y:S01]  /*19c0*/  S2UR UR8, SR_CgaCtaId ;  /* 0x00000000000879c3 */ /* 0x000ee20000008800 */
[----:B------:R-:W-:Y:S01]  /*19d0*/  UMOV UR7, 0x400 ;  /* 0x0000040000077882 */ /* 0x000fe20000000000 */
[----:B01----:R-:W-:Y:S01]  /*19e0*/  IMAD.U32 R5, RZ, RZ, UR6 ;  /* 0x00000006ff057e24 */ /* 0x003fe2000f8e00ff */
[----:B------:R-:W-:Y:S01]  /*19f0*/  SHF.L.U32 R4, R7, 0x1f, RZ ;  /* 0x0000001f07047819 */ /* 0x000fe200000006ff */
[----:B---3--:R-:W-:-:S06]  /*1a00*/  ULEA UR7, UR8, UR7, 0x18 ;  /* 0x0000000708077291 */ /* 0x008fcc000f8ec03f */
[----:B------:R-:W-:-:S05]  /*1a10*/  IMAD.U32 R6, RZ, RZ, UR7 ;  /* 0x00000007ff067e24 */ /* 0x000fca000f8e00ff */
[----:B------:R-:W-:-:S04]  /*1a20*/  LEA R5, R5, R6, 0x3 ;  /* 0x0000000605057211 */ /* 0x000fc800078e18ff */
[----:B------:R0:W1:Y:S01]  /*1a30*/  SYNCS.PHASECHK.TRANS64.TRYWAIT P1, [R5+URZ], R4 ;  /* 0x00000004050075a7 */ /* 0x000062000802017f */
[----:B------:R-:W-:Y:S05]  /*1a40*/  @!P0 BRA `(.L_x_24) ;  /* 0x0000000000048947 */ /* 0x000fea0003800000 */
[----:B------:R-:W-:Y:S01]  /*1a50*/  BPT.TRAP 0x1 ;  /* 0x000000040000795c */ /* 0x000fe20000300000 */
.L_x_24:
[----:B-1----:R-:W-:Y:S05]  /*1a60*/  @P1 BRA `(.L_x_25) ;  /* 0x0000000000081947 */ /* 0x002fea0003800000 */
[----:B------:R-:W1:Y:S02]  /*1a70*/  SYNCS.PHASECHK.TRANS64.TRYWAIT P1, [R5+URZ], R4 ;  /* 0x00000004050075a7 */ /* 0x000e64000802017f */
[----:B-1----:R-:W-:Y:S05]  /*1a80*/  @!P1 BRA `(.L_x_26) ;  /* 0x000000a800d49947 */ /* 0x002fea0003800000 */
.L_x_25:
[----:B------:R-:W-:Y:S01]  /*1a90*/  UIMAD UR7, UR6, 0x600, UR4 ;  /* 0x00000600060778a4 */ /* 0x000fe2000f8e0204 */
[----:B------:R-:W-:Y:S01]  /*1aa0*/  WARPGROUP.ARRIVE ;  /* 0x00000000000079c5 */ /* 0x000fe20000000000 */
[----:B------:R-:W-:Y:S01]  /*1ab0*/  ULEA UR12, UR6, UR5, 0xa ;  /* 0x00000005060c7291 */ /* 0x000fe2000f8e503f */
[----:B------:R-:W-:Y:S01]  /*1ac0*/  UMOV UR9, 0x40000040 ;  /* 0x4000004000097882 */ /* 0x000fe20000000000 */
[----:B------:R-:W-:-:S03]  /*1ad0*/  UMOV UR11, 0x40000040 ;  /* 0x40000040000b7882 */ /* 0x000fc60000000000 */
[----:B------:R-:W-:Y:S02]  /*1ae0*/  UMOV UR8, UR7 ;  /* 0x0000000700087c82 */ /* 0x000fe40008000000 */
[----:B------:R-:W-:Y:S02]  /*1af0*/  UMOV UR10, UR12 ;  /* 0x0000000c000a7c82 */ /* 0x000fe40008000000 */
        /* <DEDUP_REMOVED lines=44> */
[----:B------:R-:W-:Y:S01]  /*1dc0*/  BPT.TRAP 0x1 ;  /* 0x000000040000795c */ /* 0x000fe20000300000 */
.L_x_27:
[----:B------:R-:W-:-:S13]  /*1dd0*/  ISETP.NE.AND P1, PT, R22, RZ, PT ;  /* 0x000000ff1600720c */ /* 0x000fda0003f25270 */
[----:B01----:R-:W-:-:S04]  /*1de0*/  @P1 IMAD R4, R3, 0x8, R6 ;  /* 0x0000000803041824 */ /* 0x003fc800078e0206 */
[----:B------:R-:W-:-:S05]  /*1df0*/  @P1 VIADD R5, R4, 0x28 ;  /* 0x0000002804051836 */ /* 0x000fca0000000000 */
[----:B------:R-:W-:-:S04]  /*1e00*/  @P1 PRMT R5, R152, 0x654, R5 ;  /* 0x0000065498051816 */ /* 0x000fc80000000005 */
[----:B------:R0:W-:Y:S01]  /*1e10*/  @P1 SYNCS.ARRIVE.TRANS64.RED.A1T0 RZ, [R5+URZ], RZ ;  /* 0x000000ff05ff19a7 */ /* 0x0001e2000810043f */
[----:B------:R-:W-:-:S13]  /*1e20*/  ISETP.GT.U32.AND P1, PT, R19, 0x1, PT ;  /* 0x000000011300780c */ /* 0x000fda0003f24070 */
[----:B0-----:R-:W-:Y:S05]  /*1e30*/  @P1 BRA `(.L_x_28) ;  /* 0x0000000000041947 */ /* 0x001fea0003800000 */
[----:B------:R-:W-:Y:S01]  /*1e40*/  BPT.TRAP 0x1 ;  /* 0x000000040000795c */ /* 0x000fe20000300000 */
.L_x_28:
[----:B------:R-:W-:Y:S01]  /*1e50*/  UIADD3 UR6, UR6, 0x1, URZ ;  /* 0x0000000106067890 */ /* 0x000fe2000fffe03f */
[C---:B------:R-:W-:Y:S01]  /*1e60*/  ISETP.GT.AND P2, PT, R0.reuse, 0x1, PT ;  /* 0x000000010000780c */ /* 0x040fe20003f44270 */
[----:B------:R-:W-:Y:S02]  /*1e70*/  VIADD R3, R3, 0x1 ;  /* 0x0000000103037836 */ /* 0x000fe40000000000 */
[----:B------:R-:W-:Y:S01]  /*1e80*/  UISETP.NE.AND UP0, UPT, UR6, 0x5, UPT ;  /* 0x000000050600788c */ /* 0x000fe2000bf05270 */
[----:B------:R-:W-:Y:S02]  /*1e90*/  VIADD R0, R0, 0xffffffff ;  /* 0xffffffff00007836 */ /* 0x000fe40000000000 */
[C---:B------:R-:W-:Y:S01]  /*1ea0*/  ISETP.NE.AND P1, PT, R3.reuse, 0x5, PT ;  /* 0x000000050300780c */ /* 0x040fe20003f25270 */
[----:B------:R-:W-:Y:S02]  /*1eb0*/  USEL UR7, URZ, 0x1, UP0 ;  /* 0x000000013f077887 */ /* 0x000fe40008000000 */
[----:B------:R-:W-:Y:S01]  /*1ec0*/  USEL UR6, UR6, URZ, UP0 ;  /* 0x0000003f06067287 */ /* 0x000fe20008000000 */
[----:B------:R-:W-:-:S03]  /*1ed0*/  SEL R3, R3, RZ, P1 ;  /* 0x000000ff03037207 */ /* 0x000fc60000800000 */
[----:B------:R-:W-:Y:S01]  /*1ee0*/  LOP3.LUT R7, R7, UR7, RZ, 0x3c, !PT ;  /* 0x0000000707077c12 */ /* 0x000fe2000f8e3cff */
[----:B------:R-:W-:Y:S07]  /*1ef0*/  @P2 BRA `(.L_x_29) ;  /* 0xfffffff800a82947 */ /* 0x000fee000383ffff */
.L_x_22:
[----:B------:R-:W3:Y:S02]  /*1f00*/  LDC R0, c[0x0][0x28c] ;  /* 0x0000a300ff007b82 */ /* 0x000ee40000000800 */
[----:B---3--:R-:W-:-:S13]  /*1f10*/  ISETP.GE.AND P1, PT, R0, 0x1, PT ;  /* 0x000000010000780c */ /* 0x008fda0003f26270 */
[----:B------:R-:W-:Y:S05]  /*1f20*/  @!P1 BRA `(.L_x_30) ;  /* 0x0000000000509947 */ /* 0x000fea0003800000 */
[----:B------:R-:W-:Y:S05]  /*1f30*/  @!P0 BRA `(.L_x_31) ;  /* 0x0000000000048947 */ /* 0x000fea0003800000 */
[----:B------:R-:W-:Y:S01]  /*1f40*/  BPT.TRAP 0x1 ;  /* 0x000000040000795c */ /* 0x000fe20000300000 */
.L_x_31:
[----:B------:R-:W-:Y:S01]  /*1f50*/  ISETP.NE.AND P0, PT, R22, RZ, PT ;  /* 0x000000ff1600720c */ /* 0x000fe20003f05270 */
[----:B------:R-:W-:Y:S01]  /*1f60*/  BSSY B0, `(.L_x_32) ;  /* 0x000000e000007945 */ /* 0x000fe20003800000 */
[----:B------:R-:W-:-:S11]  /*1f70*/  ISETP.GT.U32.AND P1, PT, R19, 0x1, PT ;  /* 0x000000011300780c */ /* 0x000fd60003f24070 */
[----:B------:R-:W-:Y:S05]  /*1f80*/  @!P0 BRA `(.L_x_33) ;  /* 0x00000000002c8947 */ /* 0x000fea0003800000 */
[----:B------:R-:W-:-:S04]  /*1f90*/  UISETP.LT.AND UP0, UPT, UR40, 0x1, UPT ;  /* 0x000000012800788c */ /* 0x000fc8000bf01270 */
[----:B------:R-:W-:-:S04]  /*1fa0*/  USEL UR6, UR40, 0x1, UP0 ;  /* 0x0000000128067887 */ /* 0x000fc80008000000 */
[----:B------:R-:W-:-:S04]  /*1fb0*/  UIADD3 UR6, UR39, UR40, -UR6 ;  /* 0x0000002827067290 */ /* 0x000fc8000fffe806 */
[----:B------:R-:W-:-:S04]  /*1fc0*/  UIMAD.WIDE.U32 UR4, UR6, -0x33333333, URZ ;  /* 0xcccccccd060478a5 */ /* 0x000fc8000f8e003f */
[----:B------:R-:W-:-:S04]  /*1fd0*/  USHF.R.U32.HI UR4, URZ, 0x2, UR5 ;  /* 0x000000023f047899 */ /* 0x000fc80008011605 */
[----:B------:R-:W-:-:S06]  /*1fe0*/  UIMAD UR6, UR4, -0x5, UR6 ;  /* 0xfffffffb040678a4 */ /* 0x000fcc000f8e0206 */
[----:B------:R-:W-:-:S04]  /*1ff0*/  IMAD.U32 R3, RZ, RZ, UR6 ;  /* 0x00000006ff037e24 */ /* 0x000fc8000f8e00ff */
[----:B------:R-:W-:-:S04]  /*2000*/  IMAD R0, R3, 0x8, R6 ;  /* 0x0000000803007824 */ /* 0x000fc800078e0206 */
[----:B------:R-:W-:-:S05]  /*2010*/  VIADD R3, R0, 0x28 ;  /* 0x0000002800037836 */ /* 0x000fca0000000000 */
[----:B------:R-:W-:-:S04]  /*2020*/  PRMT R3, R152, 0x654, R3 ;  /* 0x0000065498037816 */ /* 0x000fc80000000003 */
[----:B------:R3:W-:Y:S03]  /*2030*/  SYNCS.ARRIVE.TRANS64.RED.A1T0 RZ, [R3+URZ], RZ ;  /* 0x000000ff03ff79a7 */ /* 0x0007e6000810043f */
.L_x_33:
[----:B------:R-:W-:Y:S05]  /*2040*/  BSYNC B0 ;  /* 0x0000000000007941 */ /* 0x000fea0003800000 */
.L_x_32:
[----:B------:R-:W-:Y:S05]  /*2050*/  @P1 BRA `(.L_x_30) ;  /* 0x0000000000041947 */ /* 0x000fea0003800000 */
[----:B------:R-:W-:Y:S01]  /*2060*/  BPT.TRAP 0x1 ;  /* 0x000000040000795c */ /* 0x000fe20000300000 */
.L_x_30:
[----:B------:R-:W4:Y:S01]  /*2070*/  LDC R6, c[0x0][0x288] ;  /* 0x0000a200ff067b82 */ /* 0x000f220000000800 */
[--C-:B------:R-:W-:Y:S01]  /*2080*/  SHF.R.U32.HI R0, RZ, 0x2, R18.reuse ;  /* 0x00000002ff007819 */ /* 0x100fe20000011612 */
[----:B------:R-:W-:Y:S01]  /*2090*/  IMAD.SHL.U32 R13, R154, 0x80, RZ ;  /* 0x000000809a0d7824 */ /* 0x000fe200078e00ff */
[----:B01----:R-:W-:Y:S01]  /*20a0*/  LOP3.LUT R4, R18, 0x60, RZ, 0xc0, !PT ;  /* 0x0000006012047812 */ /* 0x003fe200078ec0ff */
[----:B------:R-:W-:Y:S01]  /*20b0*/  UIADD3 UR39, UR40, UR39, URZ ;  /* 0x0000002728277290 */ /* 0x000fe2000fffe03f */
[----:B------:R-:W-:Y:S01]  /*20c0*/  SHF.R.U32.HI R5, RZ, 0x7, R18 ;  /* 0x00000007ff057819 */ /* 0x000fe20000011612 */
[----:B------:R-:W-:Y:S01]  /*20d0*/  ULDC UR7, c[0x0][0x284] ;  /* 0x0000a10000077ab9 */ /* 0x000fe20000000800 */
[----:B---3--:R-:W-:Y:S01]  /*20e0*/  LOP3.LUT R3, R0, 0x7, RZ, 0xc0, !PT ;  /* 0x0000000700037812 */ /* 0x008fe200078ec0ff */
[----:B------:R-:W-:Y:S01]  /*20f0*/  UISETP.GT.U32.AND UP0, UPT, UR39, 0x4, UPT ;  /* 0x000000042700788c */ /* 0x000fe2000bf04070 */
[----:B------:R-:W-:Y:S01]  /*2100*/  SHF.R.U32.HI R4, RZ, 0x1, R4 ;  /* 0x00000001ff047819 */ /* 0x000fe20000011604 */
[----:B------:R-:W-:Y:S01]  /*2110*/  UISETP.GE.U32.AND UP1, UPT, UR40, 0x5, UPT ;  /* 0x000000052800788c */ /* 0x000fe2000bf26070 */
[----:B------:R-:W-:Y:S01]  /*2120*/  LOP3.LUT R0, R5, 0x1, RZ, 0xc0, !PT ;  /* 0x0000000105007812 */ /* 0x000fe200078ec0ff */
[----:B------:R-:W-:Y:S01]  /*2130*/  UISETP.LT.U32.AND UP0, UPT, UR40, 0x5, UP0 ;  /* 0x000000052800788c */ /* 0x000fe20008701070 */
[----:B------:R-:W-:Y:S01]  /*2140*/  IADD3 R5, RZ, -R4, -R3 ;  /* 0x80000004ff057210 */ /* 0x000fe20007ffe803 */
[----:B------:R-:W-:Y:S01]  /*2150*/  ULDC.64 UR8, c[0x0][0x5d0] ;  /* 0x0001740000087ab9 */ /* 0x000fe20000000a00 */
[----:B------:R-:W-:Y:S01]  /*2160*/  SHF.R.S32.HI R21, RZ, 0x1f, R23 ;  /* 0x0000001fff157819 */ /* 0x000fe20000011417 */
[C---:B------:R-:W-:Y:S01]  /*2170*/  IMAD.SHL.U32 R8, R0.reuse, 0x40, RZ ;  /* 0x0000004000087824 */ /* 0x040fe200078e00ff */
[----:B------:R-:W-:Y:S01]  /*2180*/  UIMAD.WIDE.U32 UR4, UR39, -0x33333333, URZ ;  /* 0xcccccccd270478a5 */ /* 0x000fe2000f8e003f */
[----:B------:R-:W-:Y:S01]  /*2190*/  IMAD R9, R0, -0x40, R5 ;  /* 0xffffffc000097824 */ /* 0x000fe200078e0205 */
[----:B------:R-:W-:Y:S01]  /*21a0*/  LOP3.LUT R0, R18, 0x3, RZ, 0xc0, !PT ;  /* 0x0000000312007812 */ /* 0x000fe200078ec0ff */
[----:B------:R-:W-:Y:S01]  /*21b0*/  USEL UR6, URZ, 0x1, !UP0 ;  /* 0x000000013f067887 */ /* 0x000fe2000c000000 */
[----:B------:R-:W-:Y:S01]  /*21c0*/  LOP3.LUT R3, R8, 0x40, R3, 0xe2, !PT ;  /* 0x0000004008037812 */ /* 0x000fe200078ee203 */
[----:B------:R-:W-:-:S02]  /*21d0*/  USHF.R.U32.HI UR4, URZ, 0x2, UR5 ;  /* 0x000000023f047899 */ /* 0x000fc40008011605 */
[----:B----4-:R-:W-:Y:S01]  /*21e0*/  IMAD R10, R0, -0x2, R6 ;  /* 0xfffffffe000a7824 */ /* 0x010fe200078e0206 */
[----:B------:R-:W-:Y:S01]  /*21f0*/  LOP3.LUT R8, R3, R4, RZ, 0xfc, !PT ;  /* 0x0000000403087212 */ /* 0x000fe200078efcff */
[----:B------:R-:W-:Y:S01]  /*2200*/  IMAD R0, R153, 0xc0, RZ ;  /* 0x000000c099007824 */ /* 0x000fe200078e02ff */
[----:B------:R-:W-:Y:S01]  /*2210*/  ISETP.GE.AND P0, PT, R13, R6, PT ;  /* 0x000000060d00720c */ /* 0x000fe20003f06270 */
[----:B------:R-:W-:Y:S01]  /*2220*/  IMAD.SHL.U32 R4, R18, 0x2, RZ ;  /* 0x0000000212047824 */ /* 0x000fe200078e00ff */
[----:B------:R-:W-:Y:S01]  /*2230*/  ULOP3.LUT UR38, UR38, UR6, URZ, 0x3c, !UPT ;  /* 0x0000000626267292 */ /* 0x000fe2000f8e3c3f */
[----:B------:R-:W-:Y:S01]  /*2240*/  IMAD R6, R21, UR8, RZ ;  /* 0x0000000815067c24 */ /* 0x000fe2000f8e02ff */
[C---:B------:R-:W-:Y:S01]  /*2250*/  ISETP.GE.OR P0, PT, R0.reuse, UR7, P0 ;  /* 0x0000000700007c0c */ /* 0x040fe20008706670 */
[----:B------:R-:W-:Y:S01]  /*2260*/  UIMAD UR39, UR4, -0x5, UR39 ;  /* 0xfffffffb042778a4 */ /* 0x000fe2000f8e0227 */
[----:B------:R-:W-:Y:S01]  /*2270*/  LOP3.LUT R4, R13, 0x6, R4, 0xf8, !PT ;  /* 0x000000060d047812 */ /* 0x000fe200078ef804 */
[----:B------:R-:W-:Y:S01]  /*2280*/  IMAD R11, R23, UR9, R6 ;  /* 0x00000009170b7c24 */ /* 0x000fe2000f8e0206 */
[----:B------:R-:W-:Y:S01]  /*2290*/  IADD3 R3, -R0, UR7, R9 ;  /* 0x0000000700037c10 */ /* 0x000fe2000fffe109 */
[----:B------:R-:W-:Y:S01]  /*22a0*/  IMAD.MOV.U32 R9, RZ, RZ, RZ ;  /* 0x000000ffff097224 */ /* 0x000fe200078e00ff */
[----:B------:R-:W-:Y:S01]  /*22b0*/  SHF.R.S32.HI R5, RZ, 0x1f, R4 ;  /* 0x0000001fff057819 */ /* 0x000fe20000011404 */
[----:B------:R-:W-:Y:S01]  /*22c0*/  @UP1 ULOP3.LUT UR38, UR38, 0x1, UR4, 0x78, !UPT ;  /* 0x0000000126261892 */ /* 0x000fe2000f8e7804 */
[----:B------:R-:W-:-:S02]  /*22d0*/  IMAD.IADD R0, R10, 0x1, -R13 ;  /* 0x000000010a007824 */ /* 0x000fc400078e0a0d */
[----:B------:R-:W-:-:S04]  /*22e0*/  IMAD.WIDE R8, R153, 0xc0, R8 ;  /* 0x000000c099087825 */ /* 0x000fc800078e0208 */
[----:B------:R-:W-:-:S04]  /*22f0*/  IMAD.WIDE.U32 R6, R23, UR8, R4 ;  /* 0x0000000817067c25 */ /* 0x000fc8000f8e0004 */
[----:B------:R-:W-:Y:S01]  /*2300*/  IMAD.MOV.U32 R153, RZ, RZ, -0x1 ;  /* 0xffffffffff997424 */ /* 0x000fe200078e00ff */
[----:B------:R-:W-:Y:S01]  /*2310*/  IADD3 R11, R7, R11, RZ ;  /* 0x0000000b070b7210 */ /* 0x000fe20007ffe0ff */
[----:B------:R-:W-:Y:S01]  /*2320*/  IMAD.MOV.U32 R10, RZ, RZ, R6 ;  /* 0x000000ffff0a7224 */ /* 0x000fe200078e0006 */
[----:B------:R-:W-:Y:S06]  /*2330*/  @P0 BRA `(.L_x_34) ;  /* 0x00000084005c0947 */ /* 0x000fec0003800000 */
[----:B------:R-:W0:Y:S01]  /*2340*/  LDC.64 R6, c[0x0][0x5c8] ;  /* 0x00017200ff067b82 */ /* 0x000e220000000a00 */
[----:B-----5:R-:W-:Y:S01]  /*2350*/  FSETP.NEU.AND P0, PT, R156, RZ, PT ;  /* 0x000000ff9c00720b */ /* 0x020fe20003f0d000 */
[----:B------:R-:W-:Y:S01]  /*2360*/  BSSY B0, `(.L_x_34) ;  /* 0x0000854000007945 */ /* 0x000fe20003800000 */
[----:B------:R-:W-:-:S04]  /*2370*/  ISETP.GT.AND P3, PT, R3, RZ, PT ;  /* 0x000000ff0300720c */ /* 0x000fc80003f64270 */
[----:B------:R-:W-:Y:S01]  /*2380*/  ISETP.GT.AND P1, PT, R0, RZ, P3 ;  /* 0x000000ff0000720c */ /* 0x000fe20001f24270 */
[-C--:B0-----:R-:W-:Y:S02]  /*2390*/  IMAD R12, R9, R6.reuse, RZ ;  /* 0x00000006090c7224 */ /* 0x081fe400078e02ff */
[----:B------:R-:W-:-:S04]  /*23a0*/  IMAD.WIDE.U32 R168, R8, R6, R10 ;  /* 0x0000000608a87225 */ /* 0x000fc800078e000a */
[----:B------:R-:W-:-:S04]  /*23b0*/  IMAD R11, R8, R7, R12 ;  /* 0x00000007080b7224 */ /* 0x000fc800078e020c */
[----:B------:R-:W-:Y:S01]  /*23c0*/  IMAD.IADD R171, R169, 0x1, R11 ;  /* 0x00000001a9ab7824 */ /* 0x000fe200078e020b */
[----:B------:R-:W-:Y:S06]  /*23d0*/  @!P0 BRA `(.L_x_35) ;  /* 0x0000006000048947 */ /* 0x000fec0003800000 */
[----:B------:R-:W0:Y:S01]  /*23e0*/  LDC.64 R12, c[0x0][0x5b8] ;  /* 0x00016e00ff0c7b82 */ /* 0x000e220000000a00 */
[----:B------:R-:W-:-:S07]  /*23f0*/  ULDC.64 UR4, c[0x0][0x5c0] ;  /* 0x0001700000047ab9 */ /* 0x000fce0000000a00 */
[----:B------:R-:W1:Y:S08]  /*2400*/  LDC.64 R14, c[0x0][0x5b0] ;  /* 0x00016c00ff0e7b82 */ /* 0x000e700000000a00 */
[----:B------:R-:W3:Y:S01]  /*2410*/  LDC.64 R10, c[0x0][0x5a8] ;  /* 0x00016a00ff0a7b82 */ /* 0x000ee20000000a00 */
[----:B0-----:R-:W-:-:S04]  /*2420*/  IMAD R20, R21, R12, RZ ;  /* 0x0000000c15147224 */ /* 0x001fc800078e02ff */
[C---:B------:R-:W-:Y:S02]  /*2430*/  IMAD R13, R23.reuse, R13, R20 ;  /* 0x0000000d170d7224 */ /* 0x040fe400078e0214 */
[----:B------:R-:W-:-:S04]  /*2440*/  IMAD.WIDE.U32 R20, R23, R12, R4 ;  /* 0x0000000c17147225 */ /* 0x000fc800078e0004 */
[-C--:B-1----:R-:W-:Y:S02]  /*2450*/  IMAD R154, R9, R14.reuse, RZ ;  /* 0x0000000e099a7224 */ /* 0x082fe400078e02ff */
[----:B------:R-:W-:Y:S02]  /*2460*/  IMAD.IADD R159, R21, 0x1, R13 ;  /* 0x00000001159f7824 */ /* 0x000fe400078e020d */
[----:B------:R-:W-:Y:S02]  /*2470*/  IMAD.MOV.U32 R158, RZ, RZ, R20 ;  /* 0x000000ffff9e7224 */ /* 0x000fe400078e0014 */
[C---:B------:R-:W-:Y:S02]  /*2480*/  IMAD R167, R8.reuse, R15, R154 ;  /* 0x0000000f08a77224 */ /* 0x040fe400078e029a */
[----:B------:R-:W-:-:S04]  /*2490*/  IMAD.WIDE.U32 R160, R8, R14, R158 ;  /* 0x0000000e08a07225 */ /* 0x000fc800078e009e */
[----:B------:R-:W-:Y:S01]  /*24a0*/  IMAD.IADD R154, R161, 0x1, R167 ;  /* 0x00000001a19a7824 */ /* 0x000fe200078e02a7 */
[----:B---3--:R-:W-:-:S04]  /*24b0*/  LEA R162, P0, R160, R10, 0x1 ;  /* 0x0000000aa0a27211 */ /* 0x008fc800078008ff */
[----:B------:R-:W-:-:S05]  /*24c0*/  LEA.HI.X R163, R160, R11, R154, 0x1, P0 ;  /* 0x0000000ba0a37211 */ /* 0x000fca00000f0c9a */
[----:B------:R0:W2:Y:S01]  /*24d0*/  @P1 LDG.E.LTC128B.U16 R154, desc[UR36][R162.64] ;  /* 0x00000024a29a1981 */ /* 0x0000a2000c1e1520 */
[----:B------:R-:W-:Y:S01]  /*24e0*/  LEA R160, P0, R168, UR4, 0x1 ;  /* 0x00000004a8a07c11 */ /* 0x000fe2000f8008ff */
[----:B------:R-:W-:Y:S01]  /*24f0*/  IMAD.WIDE.U32 R164, R8, R14, R4 ;  /* 0x0000000e08a47225 */ /* 0x000fe200078e0004 */
[----:B------:R-:W-:Y:S01]  /*2500*/  ISETP.GT.AND P2, PT, R0, 0x1, P3 ;  /* 0x000000010000780c */ /* 0x000fe20001f44270 */
[----:B------:R-:W-:Y:S01]  /*2510*/  BSSY B1, `(.L_x_36) ;  /* 0x0000010000017945 */ /* 0x000fe20003800000 */
[----:B------:R-:W-:Y:S01]  /*2520*/  LEA.HI.X R161, R168, UR5, R171, 0x1, P0 ;  /* 0x00000005a8a17c11 */ /* 0x000fe200080f0cab */
[----:B------:R-:W-:Y:S02]  /*2530*/  IMAD.IADD R165, R167, 0x1, R165 ;  /* 0x00000001a7a57824 */ /* 0x000fe400078e02a5 */
[----:B------:R-:W-:-:S03]  /*2540*/  IMAD.WIDE.U32 R164, R23, R12, R164 ;  /* 0x0000000c17a47225 */ /* 0x000fc600078e00a4 */
[----:B0-----:R-:W-:Y:S01]  /*2550*/  LEA R162, P0, R164, R10, 0x1 ;  /* 0x0000000aa4a27211 */ /* 0x001fe200078008ff */
[----:B--2---:R-:W-:-:S04]  /*2560*/  IMAD.U32 R157, R154, 0x10000, RZ ;  /* 0x000100009a9d7824 */ /* 0x004fc800078e00ff */
[----:B------:R-:W-:-:S04]  /*2570*/  FMUL R157, R157, R156 ;  /* 0x0000009c9d9d7220 */ /* 0x000fc80000400000 */
[----:B------:R-:W-:Y:S01]  /*2580*/  FFMA R157, R88, R155, R157 ;  /* 0x0000009b589d7223 */ /* 0x000fe2000000009d */
[----:B------:R-:W-:Y:S02]  /*2590*/  IADD3 R88, R13, R165, RZ ;  /* 0x000000a50d587210 */ /* 0x000fe40007ffe0ff */
[----:B------:R-:W-:Y:S02]  /*25a0*/  SHF.L.U64.HI R165, R14, 0x3, R15 ;  /* 0x000000030ea57819 */ /* 0x000fe4000001020f */
[----:B------:R-:W-:Y:S02]  /*25b0*/  F2FP.BF16.F32.PACK_AB R157, RZ, R157 ;  /* 0x0000009dff9d723e */ /* 0x000fe400000010ff */
[----:B------:R-:W-:Y:S01]  /*25c0*/  LEA.HI.X R163, R164, R11, R88, 0x1, P0 ;  /* 0x0000000ba4a37211 */ /* 0x000fe200000f0c58 */
[----:B------:R-:W-:Y:S02]  /*25d0*/  IMAD.SHL.U32 R164, R14, 0x8, RZ ;  /* 0x000000080ea47824 */ /* 0x000fe400078e00ff */
[----:B------:R0:W-:Y:S01]  /*25e0*/  @P1 STG.E.U16 desc[UR36][R160.64], R157 ;  /* 0x0000009da0001986 */ /* 0x0001e2000c101524 */
[----:B------:R-:W-:Y:S05]  /*25f0*/  @!P2 BRA `(.L_x_37) ;  /* 0x000000000004a947 */ /* 0x000fea0003800000 */
[----:B------:R1:W5:Y:S02]  /*2600*/  LDG.E.LTC128B.U16 R154, desc[UR36][R162.64+0x2] ;  /* 0x00000224a29a7981 */ /* 0x000364000c1e1520 */
.L_x_37:
[----:B------:R-:W-:Y:S05]  /*2610*/  BSYNC B1 ;  /* 0x0000000000017941 */ /* 0x000fea0003800000 */
.L_x_36:
[----:B0----5:R-:W-:Y:S01]  /*2620*/  IMAD.U32 R157, R154, 0x10000, RZ ;  /* 0x000100009a9d7824 */ /* 0x021fe200078e00ff */
[----:B------:R-:W-:Y:S01]  /*2630*/  ISETP.GT.AND P0, PT, R3, 0x8, PT ;  /* 0x000000080300780c */ /* 0x000fe20003f04270 */
[----:B------:R-:W-:-:S04]  /*2640*/  IMAD.WIDE.U32 R170, R8, R14, R164 ;  /* 0x0000000e08aa7225 */ /* 0x000fc800078e00a4 */
[----:B------:R-:W-:Y:S01]  /*2650*/  FMUL R88, R157, R156 ;  /* 0x0000009c9d587220 */ /* 0x000fe20000400000 */
[----:B------:R-:W-:Y:S01]  /*2660*/  ISETP.GT.AND P1, PT, R0, RZ, P0 ;  /* 0x000000ff0000720c */ /* 0x000fe20000724270 */
[----:B------:R-:W-:Y:S01]  /*2670*/  IMAD.IADD R169, R167, 0x1, R171 ;  /* 0x00000001a7a97824 */ /* 0x000fe200078e02ab */
[----:B------:R-:W-:Y:S01]  /*2680*/  IADD3 R157, P4, R20, R170, RZ ;  /* 0x000000aa149d7210 */ /* 0x000fe20007f9e0ff */
[----:B------:R-:W-:-:S04]  /*2690*/  FFMA R89, R89, R155, R88 ;  /* 0x0000009b59597223 */ /* 0x000fc80000000058 */
[----:B------:R-:W-:Y:S01]  /*26a0*/  IMAD.X R168, R169, 0x1, R159, P4 ;  /* 0x00000001a9a87824 */ /* 0x000fe200020e069f */
[----:B------:R-:W-:Y:S02]  /*26b0*/  F2FP.BF16.F32.PACK_AB R167, RZ, R89 ;  /* 0x00000059ffa7723e */ /* 0x000fe400000010ff */
[----:B------:R-:W-:Y:S02]  /*26c0*/  LEA R88, P4, R157, R10, 0x1 ;  /* 0x0000000a9d587211 */ /* 0x000fe400078808ff */
[----:B------:R-:W-:Y:S02]  /*26d0*/  PRMT R171, R167, 0x7610, R171 ;  /* 0x00007610a7ab7816 */ /* 0x000fe400000000ab */
[----:B------:R-:W-:-:S03]  /*26e0*/  LEA.HI.X R89, R157, R11, R168, 0x1, P4 ;  /* 0x0000000b9d597211 */ /* 0x000fc600020f0ca8 */
[----:B------:R0:W-:Y:S04]  /*26f0*/  @P2 STG.E.U16 desc[UR36][R160.64+0x2], R171 ;  /* 0x000002aba0002986 */ /* 0x0001e8000c101524 */
[----:B------:R2:W3:Y:S01]  /*2700*/  @P1 LDG.E.LTC128B.U16 R154, desc[UR36][R88.64] ;  /* 0x00000024589a1981 */ /* 0x0004e2000c1e1520 */
[----:B------:R-:W-:Y:S01]  /*2710*/  IMAD.SHL.U32 R157, R6, 0x10, RZ ;  /* 0x00000010069d7824 */ /* 0x000fe200078e00ff */
[----:B------:R-:W-:Y:S01]  /*2720*/  IADD3 R170, P2, R4, R170, RZ ;  /* 0x000000aa04aa7210 */ /* 0x000fe20007f5e0ff */
[----:B------:R-:W-:Y:S03]  /*2730*/  BSSY B1, `(.L_x_38) ;  /* 0x0000011000017945 */ /* 0x000fe60003800000 */
[----:B------:R-:W-:Y:S01]  /*2740*/  IADD3 R168, P4, R157, R160, RZ ;  /* 0x000000a09da87210 */ /* 0x000fe20007f9e0ff */
[----:B0-----:R-:W-:Y:S01]  /*2750*/  IMAD.X R171, R5, 0x1, R169, P2 ;  /* 0x0000000105ab7824 */ /* 0x001fe200010e06a9 */
[----:B------:R-:W-:Y:S01]  /*2760*/  ISETP.GT.AND P2, PT, R0, 0x1, P0 ;  /* 0x000000010000780c */ /* 0x000fe20000744270 */
[----:B------:R-:W-:-:S04]  /*2770*/  IMAD.WIDE.U32 R170, R23, R12, R170 ;  /* 0x0000000c17aa7225 */ /* 0x000fc800078e00aa */
[----:B------:R-:W-:Y:S01]  /*2780*/  IMAD.IADD R171, R13, 0x1, R171 ;  /* 0x000000010dab7824 */ /* 0x000fe200078e02ab */
[----:B--2---:R-:W-:-:S04]  /*2790*/  LEA R88, P5, R170, R10, 0x1 ;  /* 0x0000000aaa587211 */ /* 0x004fc800078a08ff */
[----:B------:R-:W-:Y:S01]  /*27a0*/  LEA.HI.X R89, R170, R11, R171, 0x1, P5 ;  /* 0x0000000baa597211 */ /* 0x000fe200028f0cab */
[----:B---3--:R-:W-:-:S04]  /*27b0*/  IMAD.U32 R167, R154, 0x10000, RZ ;  /* 0x000100009aa77824 */ /* 0x008fc800078e00ff */
[----:B------:R-:W-:-:S04]  /*27c0*/  FMUL R167, R167, R156 ;  /* 0x0000009ca7a77220 */ /* 0x000fc80000400000 */
[----:B------:R-:W-:Y:S01]  /*27d0*/  FFMA R90, R90, R155, R167 ;  /* 0x0000009b5a5a7223 */ /* 0x000fe200000000a7 */
[----:B------:R-:W-:-:S04]  /*27e0*/  SHF.L.U64.HI R167, R6, 0x4, R7 ;  /* 0x0000000406a77819 */ /* 0x000fc80000010207 */
[----:B------:R-:W-:Y:S01]  /*27f0*/  F2FP.BF16.F32.PACK_AB R90, RZ, R90 ;  /* 0x0000005aff5a723e */ /* 0x000fe200000010ff */
[----:B------:R-:W-:-:S05]  /*2800*/  IMAD.X R169, R167, 0x1, R161, P4 ;  /* 0x00000001a7a97824 */ /* 0x000fca00020e06a1 */
[----:B------:R0:W-:Y:S01]  /*2810*/  @P1 STG.E.U16 desc[UR36][R168.64], R90 ;  /* 0x0000005aa8001986 */ /* 0x0001e2000c101524 */
[----:B------:R-:W-:Y:S05]  /*2820*/  @!P2 BRA `(.L_x_39) ;  /* 0x000000000004a947 */ /* 0x000fea0003800000 */
[----:B------:R2:W5:Y:S02]  /*2830*/  LDG.E.LTC128B.U16 R154, desc[UR36][R88.64+0x2] ;  /* 0x00000224589a7981 */ /* 0x000564000c1e1520 */
.L_x_39:
[----:B------:R-:W-:Y:S05]  /*2840*/  BSYNC B1 ;  /* 0x0000000000017941 */ /* 0x000fea0003800000 */
.L_x_38:
[----:B-----5:R-:W-:Y:S01]  /*2850*/  IMAD.U32 R171, R154, 0x10000, RZ ;  /* 0x000100009aab7824 */ /* 0x020fe200078e00ff */
[----:B------:R-:W-:Y:S01]  /*2860*/  ISETP.GT.AND P1, PT, R0, 0x8, P3 ;  /* 0x000000080000780c */ /* 0x000fe20001f24270 */
[----:B------:R-:W-:Y:S02]  /*2870*/  BSSY B1, `(.L_x_40) ;  /* 0x000000a000017945 */ /* 0x000fe40003800000 */
[----:B0-----:R-:W-:-:S04]  /*2880*/  FMUL R90, R171, R156 ;  /* 0x0000009cab5a7220 */ /* 0x001fc80000400000 */
[----:B------:R-:W-:Y:S01]  /*2890*/  FFMA R90, R91, R155, R90 ;  /* 0x0000009b5b5a7223 */ /* 0x000fe2000000005a */
[----:B------:R-:W-:-:S04]  /*28a0*/  @P2 IMAD.MOV.U32 R91, RZ, RZ, R169 ;  /* 0x000000ffff5b2224 */ /* 0x000fc800078e00a9 */
[----:B------:R-:W-:-:S04]  /*28b0*/  F2FP.BF16.F32.PACK_AB R90, RZ, R90 ;  /* 0x0000005aff5a723e */ /* 0x000fc800000010ff */
[----:B------:R-:W-:Y:S02]  /*28c0*/  PRMT R170, R90, 0x7610, R170 ;  /* 0x000076105aaa7816 */ /* 0x000fe400000000aa */
[----:B------:R-:W-:-:S05]  /*28d0*/  @P2 MOV R90, R168 ;  /* 0x000000a8005a2202 */ /* 0x000fca0000000f00 */
[----:B------:R0:W-:Y:S01]  /*28e0*/  @P2 STG.E.U16 desc[UR36][R90.64+0x2], R170 ;  /* 0x000002aa5a002986 */ /* 0x0001e2000c101524 */
[----:B------:R-:W-:Y:S05]  /*28f0*/  @!P1 BRA `(.L_x_41) ;  /* 0x0000000000049947 */ /* 0x000fea0003800000 */
[----:B------:R3:W5:Y:S02]  /*2900*/  LDG.E.LTC128B.U16 R154, desc[UR36][R162.64+0x10] ;  /* 0x00001024a29a7981 */ /* 0x000764000c1e1520 */
.L_x_41:
[----:B------:R-:W-:Y:S05]  /*2910*/  BSYNC B1 ;  /* 0x0000000000017941 */ /* 0x000fea0003800000 */
.L_x_40:
[----:B0----5:R-:W-:Y:S01]  /*2920*/  IMAD.U32 R91, R154, 0x10000, RZ ;  /* 0x000100009a5b7824 */ /* 0x021fe200078e00ff */
[----:B------:R-:W-:Y:S01]  /*2930*/  ISETP.GT.AND P2, PT, R0, 0x9, P3 ;  /* 0x000000090000780c */ /* 0x000fe20001f44270 */
[----:B------:R-:W-:Y:S01]  /*2940*/  @P1 IMAD.MOV.U32 R90, RZ, RZ, R160 ;  /* 0x000000ffff5a1224 */ /* 0x000fe200078e00a0 */
[----:B------:R-:W-:Y:S01]  /*2950*/  BSSY B1, `(.L_x_42) ;  /* 0x0000009000017945 */ /* 0x000fe20003800000 */
[----:B------:R-:W-:-:S04]  /*2960*/  FMUL R91, R91, R156 ;  /* 0x0000009c5b5b7220 */ /* 0x000fc80000400000 */
[----:B------:R-:W-:-:S05]  /*2970*/  FFMA R91, R92, R155, R91 ;  /* 0x0000009b5c5b7223 */ /* 0x000fca000000005b */
[----:B------:R-:W-:-:S04]  /*2980*/  F2FP.BF16.F32.PACK_AB R91, RZ, R91 ;  /* 0x0000005bff5b723e */ /* 0x000fc800000010ff */
[----:B------:R-:W-:Y:S01]  /*2990*/  PRMT R92, R91, 0x7610, R92 ;  /* 0x000076105b5c7816 */ /* 0x000fe2000000005c */
[----:B------:R-:W-:-:S05]  /*29a0*/  @P1 IMAD.MOV.U32 R91, RZ, RZ, R161 ;  /* 0x000000ffff5b1224 */ /* 0x000fca00078e00a1 */
[----:B------:R0:W-:Y:S01]  /*29b0*/  @P1 STG.E.U16 desc[UR36][R90.64+0x10], R92 ;  /* 0x0000105c5a001986 */ /* 0x0001e2000c101524 */
[----:B------:R-:W-:Y:S05]  /*29c0*/  @!P2 BRA `(.L_x_43) ;  /* 0x000000000004a947 */ /* 0x000fea0003800000 */
[----:B------:R4:W5:Y:S02]  /*29d0*/  LDG.E.LTC128B.U16 R154, desc[UR36][R162.64+0x12] ;  /* 0x00001224a29a7981 */ /* 0x000964000c1e1520 */
.L_x_43:
[----:B------:R-:W-:Y:S05]  /*29e0*/  BSYNC B1 ;  /* 0x0000000000017941 */ /* 0x000fea0003800000 */
.L_x_42:
[----:B0----5:R-:W-:Y:S01]  /*29f0*/  IMAD.U32 R91, R154, 0x10000, RZ ;  /* 0x000100009a5b7824 */ /* 0x021fe200078e00ff */
[----:B------:R-:W-:Y:S01]  /*2a00*/  ISETP.GT.AND P1, PT, R0, 0x8, P0 ;  /* 0x000000080000780c */ /* 0x000fe20000724270 */
[----:B------:R-:W-:Y:S02]  /*2a10*/  BSSY B1, `(.L_x_44) ;  /* 0x000000a000017945 */ /* 0x000fe40003800000 */
[----:B------:R-:W-:Y:S01]  /*2a20*/  FMUL R90, R91, R156 ;  /* 0x0000009c5b5a7220 */ /* 0x000fe20000400000 */
[----:B------:R-:W-:-:S03]  /*2a30*/  @P2 IMAD.MOV.U32 R91, RZ, RZ, R161 ;  /* 0x000000ffff5b2224 */ /* 0x000fc600078e00a1 */
[----:B------:R-:W-:-:S05]  /*2a40*/  FFMA R90, R93, R155, R90 ;  /* 0x0000009b5d5a7223 */ /* 0x000fca000000005a */
[----:B------:R-:W-:-:S04]  /*2a50*/  F2FP.BF16.F32.PACK_AB R90, RZ, R90 ;  /* 0x0000005aff5a723e */ /* 0x000fc800000010ff */
[----:B------:R-:W-:Y:S01]  /*2a60*/  PRMT R92, R90, 0x7610, R92 ;  /* 0x000076105a5c7816 */ /* 0x000fe2000000005c */
[----:B------:R-:W-:-:S05]  /*2a70*/  @P2 IMAD.MOV.U32 R90, RZ, RZ, R160 ;  /* 0x000000ffff5a2224 */ /* 0x000fca00078e00a0 */
[----:B------:R0:W-:Y:S01]  /*2a80*/  @P2 STG.E.U16 desc[UR36][R90.64+0x12], R92 ;  /* 0x0000125c5a002986 */ /* 0x0001e2000c101524 */
[----:B------:R-:W-:Y:S05]  /*2a90*/  @!P1 BRA `(.L_x_45) ;  /* 0x0000000000049947 */ /* 0x000fea0003800000 */
[----:B------:R0:W5:Y:S02]  /*2aa0*/  LDG.E.LTC128B.U16 R154, desc[UR36][R88.64+0x10] ;  /* 0x00001024589a7981 */ /* 0x000164000c1e1520 */
.L_x_45:
[----:B------:R-:W-:Y:S05]  /*2ab0*/  BSYNC B1 ;  /* 0x0000000000017941 */ /* 0x000fea0003800000 */
.L_x_44:
        /* <DEDUP_REMOVED lines=12> */
.L_x_47:
[----:B------:R-:W-:Y:S05]  /*2b80*/  BSYNC B1 ;  /* 0x0000000000017941 */ /* 0x000fea0003800000 */
.L_x_46:
[----:B0----5:R-:W-:Y:S01]  /*2b90*/  SHF.L.U32 R91, R154, 0x10, RZ ;  /* 0x000000109a5b7819 */ /* 0x021fe200000006ff */
[----:B------:R-:W-:Y:S01]  /*2ba0*/  BSSY B1, `(.L_x_48) ;  /* 0x000000b000017945 */ /* 0x000fe20003800000 */
[----:B------:R-:W-:-:S03]  /*2bb0*/  ISETP.GT.AND P1, PT, R0, 0x10, P3 ;  /* 0x000000100000780c */ /* 0x000fc60001f24270 */
        /* <DEDUP_REMOVED lines=9> */
.L_x_49:
[----:B------:R-:W-:Y:S05]  /*2c50*/  BSYNC B1 ;  /* 0x0000000000017941 */ /* 0x000fea0003800000 */
.L_x_48:
        /* <DEDUP_REMOVED lines=12> */
.L_x_51:
[----:B------:R-:W-:Y:S05]  /*2d20*/  BSYNC B1 ;  /* 0x0000000000017941 */ /* 0x000fea0003800000 */
.L_x_50:
        /* <DEDUP_REMOVED lines=12> */
.L_x_53:
[----:B------:R-:W-:Y:S05]  /*2df0*/  BSYNC B1 ;  /* 0x0000000000017941 */ /* 0x000fea0003800000 */
.L_x_52:
[----:B0----5:R-:W-:Y:S01]  /*2e00*/  IMAD.U32 R91, R154, 0x10000, RZ ;  /* 0x000100009a5b7824 */ /* 0x021fe200078e00ff */
[----:B------:R-:W-:Y:S01]  /*2e10*/  ISETP.GT.AND P2, PT, R0, 0x11, P0 ;  /* 0x000000110000780c */ /* 0x000fe20000744270 */
[----:B------:R-:W-:Y:S01]  /*2e20*/  @P1 IMAD.MOV.U32 R90, RZ, RZ, R168 ;  /* 0x000000ffff5a1224 */ /* 0x000fe200078e00a8 */
[----:B------:R-:W-:Y:S01]  /*2e30*/  BSSY B1, `(.L_x_54) ;  /* 0x0000009000017945 */ /* 0x000fe20003800000 */
[----:B------:R-:W-:-:S04]  /*2e40*/  FMUL R91, R91, R156 ;  /* 0x0000009c5b5b7220 */ /* 0x000fc80000400000 */
[----:B------:R-:W-:-:S05]  /*2e50*/  FFMA R91, R98, R155, R91 ;  /* 0x0000009b625b7223 */ /* 0x000fca000000005b */
[----:B------:R-:W-:-:S04]  /*2e60*/  F2FP.BF16.F32.PACK_AB R91, RZ, R91 ;  /* 0x0000005bff5b723e */ /* 0x000fc800000010ff */
[----:B------:R-:W-:Y:S02]  /*2e70*/  PRMT R92, R91, 0x7610, R92 ;  /* 0x000076105b5c7816 */ /* 0x000fe4000000005c */
[----:B------:R-:W-:-:S05]  /*2e80*/  @P1 MOV R91, R169 ;  /* 0x000000a9005b1202 */ /* 0x000fca0000000f00 */
[----:B------:R0:W-:Y:S01]  /*2e90*/  @P1 STG.E.U16 desc[UR36][R90.64+0x20], R92 ;  /* 0x0000205c5a001986 */ /* 0x0001e2000c101524 */
[----:B------:R-:W-:Y:S05]  /*2ea0*/  @!P2 BRA `(.L_x_55) ;  /* 0x000000000004a947 */ /* 0x000fea0003800000 */
[----:B------:R0:W5:Y:S02]  /*2eb0*/  LDG.E.LTC128B.U16 R154, desc[UR36][R88.64+0x22] ;  /* 0x00002224589a7981 */ /* 0x000164000c1e1520 */
.L_x_55:
[----:B------:R-:W-:Y:S05]  /*2ec0*/  BSYNC B1 ;  /* 0x0000000000017941 */ /* 0x000fea0003800000 */
.L_x_54:
        /* <DEDUP_REMOVED lines=12> */
.L_x_57:
[----:B------:R-:W-:Y:S05]  /*2f90*/  BSYNC B1 ;  /* 0x0000000000017941 */ /* 0x000fea0003800000 */
.L_x_56:
        /* <DEDUP_REMOVED lines=12> */
.L_x_59:
[----:B------:R-:W-:Y:S05]  /*3060*/  BSYNC B1 ;  /* 0x0000000000017941 */ /* 0x000fea0003800000 */
.L_x_58:
        /* <DEDUP_REMOVED lines=12> */
.L_x_61:
[----:B------:R-:W-:Y:S05]  /*3130*/  BSYNC B1 ;  /* 0x0000000000017941 */ /* 0x000fea0003800000 */
.L_x_60:
[----:B0----5:R-:W-:Y:S01]  /*3140*/  IMAD.U32 R91, R154, 0x10000, RZ ;  /* 0x000100009a5b7824 */ /* 0x021fe200078e00ff */
[----:B------:R-:W-:Y:S01]  /*3150*/  @P1 MOV R90, R168 ;  /* 0x000000a8005a1202 */ /* 0x000fe20000000f00 */
[----:B------:R-:W-:Y:S01]  /*3160*/  BSSY B1, `(.L_x_62) ;  /* 0x000000a000017945 */ /* 0x000fe20003800000 */
[----:B------:R-:W-:Y:S01]  /*3170*/  ISETP.GT.AND P2, PT, R0, 0x19, P0 ;  /* 0x000000190000780c */ /* 0x000fe20000744270 */
        /* <DEDUP_REMOVED lines=8> */
.L_x_63:
[----:B------:R-:W-:Y:S05]  /*3200*/  BSYNC B1 ;  /* 0x0000000000017941 */ /* 0x000fea0003800000 */
.L_x_62:
        /* <DEDUP_REMOVED lines=12> */
.L_x_65:
[----:B------:R-:W-:Y:S05]  /*32d0*/  BSYNC B1 ;  /* 0x0000000000017941 */ /* 0x000fea0003800000 */
.L_x_64:
        /* <DEDUP_REMOVED lines=12> */
.L_x_67:
[----:B------:R-:W-:Y:S05]  /*33a0*/  BSYNC B1 ;  /* 0x0000000000017941 */ /* 0x000fea0003800000 */
.L_x_66:
        /* <DEDUP_REMOVED lines=12> */
.L_x_69:
[----:B------:R-:W-:Y:S05]  /*3470*/  BSYNC B1 ;  /* 0x0000000000017941 */ /* 0x000fea0003800000 */
.L_x_68:
[----:B0----5:R-:W-:Y:S01]  /*3480*/  SHF.L.U32 R91, R154, 0x10, RZ ;  /* 0x000000109a5b7819 */ /* 0x021fe200000006ff */
[----:B------:R-:W-:Y:S01]  /*3490*/  @P1 IMAD.MOV.U32 R90, RZ, RZ, R168 ;  /* 0x000000ffff5a1224 */ /* 0x000fe200078e00a8 */
[----:B------:R-:W-:Y:S01]  /*34a0*/  ISETP.GT.AND P2, PT, R0, 0x21, P0 ;  /* 0x000000210000780c */ /* 0x000fe20000744270 */
[----:B------:R-:W-:Y:S02]  /*34b0*/  BSSY B1, `(.L_x_70) ;  /* 0x0000009000017945 */ /* 0x000fe40003800000 */
        /* <DEDUP_REMOVED lines=8> */
.L_x_71:
[----:B------:R-:W-:Y:S05]  /*3540*/  BSYNC B1 ;  /* 0x0000000000017941 */ /* 0x000fea0003800000 */
.L_x_70:
        /* <DEDUP_REMOVED lines=12> */
.L_x_73:
[----:B------:R-:W-:Y:S05]  /*3610*/  BSYNC B1 ;  /* 0x0000000000017941 */ /* 0x000fea0003800000 */
.L_x_72:
        /* <DEDUP_REMOVED lines=12> */
.L_x_75:
[----:B------:R-:W-:Y:S05]  /*36e0*/  BSYNC B1 ;  /* 0x0000000000017941 */ /* 0x000fea0003800000 */
.L_x_74:
[----:B0----5:R-:W-:Y:S01]  /*36f0*/  IMAD.U32 R91, R154, 0x10000, RZ ;  /* 0x000100009a5b7824 */ /* 0x021fe200078e00ff */
[----:B------:R-:W-:Y:S01]  /*3700*/  ISETP.GT.AND P1, PT, R0, 0x28, P0 ;  /* 0x000000280000780c */ /* 0x000fe20000724270 */
[----:B------:R-:W-:Y:S02]  /*3710*/  BSSY B1, `(.L_x_76) ;  /* 0x000000a000017945 */ /* 0x000fe40003800000 */
[----:B------:R-:W-:Y:S01]  /*3720*/  FMUL R90, R91, R156 ;  /* 0x0000009c5b5a7220 */ /* 0x000fe20000400000 */
[----:B------:R-:W-:-:S03]  /*3730*/  @P2 MOV R91, R161 ;  /* 0x000000a1005b2202 */ /* 0x000fc60000000f00 */
[----:B------:R-:W-:-:S05]  /*3740*/  FFMA R90, R109, R155, R90 ;  /* 0x0000009b6d5a7223 */ /* 0x000fca000000005a */
[----:B------:R-:W-:-:S04]  /*3750*/  F2FP.BF16.F32.PACK_AB R90, RZ, R90 ;  /* 0x0000005aff5a723e */ /* 0x000fc800000010ff */
[----:B------:R-:W-:Y:S01]  /*3760*/  PRMT R92, R90, 0x7610, R92 ;  /* 0x000076105a5c7816 */ /* 0x000fe2000000005c */
[----:B------:R-:W-:-:S05]  /*3770*/  @P2 IMAD.MOV.U32 R90, RZ, RZ, R160 ;  /* 0x000000ffff5a2224 */ /* 0x000fca00078e00a0 */
[----:B------:R0:W-:Y:S01]  /*3780*/  @P2 STG.E.U16 desc[UR36][R90.64+0x52], R92 ;  /* 0x0000525c5a002986 */ /* 0x0001e2000c101524 */
[----:B------:R-:W-:Y:S05]  /*3790*/  @!P1 BRA `(.L_x_77) ;  /* 0x0000000000049947 */ /* 0x000fea0003800000 */
[----:B------:R0:W5:Y:S02]  /*37a0*/  LDG.E.LTC128B.U16 R154, desc[UR36][R88.64+0x50] ;  /* 0x00005024589a7981 */ /* 0x000164000c1e1520 */
.L_x_77:
[----:B------:R-:W-:Y:S05]  /*37b0*/  BSYNC B1 ;  /* 0x0000000000017941 */ /* 0x000fea0003800000 */
.L_x_76:
        /* <DEDUP_REMOVED lines=12> */
.L_x_79:
[----:B------:R-:W-:Y:S05]  /*3880*/  BSYNC B1 ;  /* 0x0000000000017941 */ /* 0x000fea0003800000 */
.L_x_78:
        /* <DEDUP_REMOVED lines=12> */
.L_x_81:
[----:B------:R-:W-:Y:S05]  /*3950*/  BSYNC B1 ;  /* 0x0000000000017941 */ /* 0x000fea0003800000 */
.L_x_80:
        /* <DEDUP_REMOVED lines=12> */
.L_x_83:
[----:B------:R-:W-:Y:S05]  /*3a20*/  BSYNC B1 ;  /* 0x0000000000017941 */ /* 0x000fea0003800000 */
.L_x_82:
[----:B0----5:R-:W-:Y:S01]  /*3a30*/  IMAD.U32 R91, R154, 0x10000, RZ ;  /* 0x000100009a5b7824 */ /* 0x021fe200078e00ff */
[----:B------:R-:W-:Y:S01]  /*3a40*/  ISETP.GT.AND P1, PT, R0, 0x30, P0 ;  /* 0x000000300000780c */ /* 0x000fe20000724270 */
[----:B------:R-:W-:Y:S02]  /*3a50*/  BSSY B1, `(.L_x_84) ;  /* 0x000000a000017945 */ /* 0x000fe40003800000 */
[----:B------:R-:W-:Y:S01]  /*3a60*/  FMUL R90, R91, R156 ;  /* 0x0000009c5b5a7220 */ /* 0x000fe20000400000 */
[----:B------:R-:W-:-:S03]  /*3a70*/  @P2 IMAD.MOV.U32 R91, RZ, RZ, R161 ;  /* 0x000000ffff5b2224 */ /* 0x000fc600078e00a1 */
[----:B------:R-:W-:-:S05]  /*3a80*/  FFMA R90, R113, R155, R90 ;  /* 0x0000009b715a7223 */ /* 0x000fca000000005a */
[----:B------:R-:W-:-:S04]  /*3a90*/  F2FP.BF16.F32.PACK_AB R90, RZ, R90 ;  /* 0x0000005aff5a723e */ /* 0x000fc800000010ff */
[----:B------:R-:W-:Y:S02]  /*3aa0*/  PRMT R92, R90, 0x7610, R92 ;  /* 0x000076105a5c7816 */ /* 0x000fe4000000005c */
[----:B------:R-:W-:-:S05]  /*3ab0*/  @P2 MOV R90, R160 ;  /* 0x000000a0005a2202 */ /* 0x000fca0000000f00 */
[----:B------:R0:W-:Y:S01]  /*3ac0*/  @P2 STG.E.U16 desc[UR36][R90.64+0x62], R92 ;  /* 0x0000625c5a002986 */ /* 0x0001e2000c101524 */
[----:B------:R-:W-:Y:S05]  /*3ad0*/  @!P1 BRA `(.L_x_85) ;  /* 0x0000000000049947 */ /* 0x000fea0003800000 */
[----:B------:R0:W5:Y:S02]  /*3ae0*/  LDG.E.LTC128B.U16 R154, desc[UR36][R88.64+0x60] ;  /* 0x00006024589a7981 */ /* 0x000164000c1e1520 */
.L_x_85:
[----:B------:R-:W-:Y:S05]  /*3af0*/  BSYNC B1 ;  /* 0x0000000000017941 */ /* 0x000fea0003800000 */
.L_x_84:
        /* <DEDUP_REMOVED lines=12> */
.L_x_87:
[----:B------:R-:W-:Y:S05]  /*3bc0*/  BSYNC B1 ;  /* 0x0000000000017941 */ /* 0x000fea0003800000 */
.L_x_86:
        /* <DEDUP_REMOVED lines=12> */
.L_x_89:
[----:B------:R-:W-:Y:S05]  /*3c90*/  BSYNC B1 ;  /* 0x0000000000017941 */ /* 0x000fea0003800000 */
.L_x_88:
        /* <DEDUP_REMOVED lines=12> */
.L_x_91:
[----:B------:R-:W-:Y:S05]  /*3d60*/  BSYNC B1 ;  /* 0x0000000000017941 */ /* 0x000fea0003800000 */
.L_x_90:
        /* <DEDUP_REMOVED lines=12> */
.L_x_93:
[----:B------:R-:W-:Y:S05]  /*3e30*/  BSYNC B1 ;  /* 0x0000000000017941 */ /* 0x000fea0003800000 */
.L_x_92:
        /* <DEDUP_REMOVED lines=12> */
.L_x_95:
[----:B------:R-:W-:Y:S05]  /*3f00*/  BSYNC B1 ;  /* 0x0000000000017941 */ /* 0x000fea0003800000 */
.L_x_94:
        /* <DEDUP_REMOVED lines=12> */
.L_x_97:
[----:B------:R-:W-:Y:S05]  /*3fd0*/  BSYNC B1 ;  /* 0x0000000000017941 */ /* 0x000fea0003800000 */
.L_x_96:
        /* <DEDUP_REMOVED lines=12> */
.L_x_99:
[----:B------:R-:W-:Y:S05]  /*40a0*/  BSYNC B1 ;  /* 0x0000000000017941 */ /* 0x000fea0003800000 */
.L_x_98:
        /* <DEDUP_REMOVED lines=12> */
.L_x_101:
[----:B------:R-:W-:Y:S05]  /*4170*/  BSYNC B1 ;  /* 0x0000000000017941 */ /* 0x000fea0003800000 */
.L_x_100:
        /* <DEDUP_REMOVED lines=12> */
.L_x_103:
[----:B------:R-:W-:Y:S05]  /*4240*/  BSYNC B1 ;  /* 0x0000000000017941 */ /* 0x000fea0003800000 */
.L_x_102:
        /* <DEDUP_REMOVED lines=12> */
.L_x_105:
[----:B------:R-:W-:Y:S05]  /*4310*/  BSYNC B1 ;  /* 0x0000000000017941 */ /* 0x000fea0003800000 */
.L_x_104:
        /* <DEDUP_REMOVED lines=12> */
.L_x_107:
[----:B------:R-:W-:Y:S05]  /*43e0*/  BSYNC B1 ;  /* 0x0000000000017941 */ /* 0x000fea0003800000 */
.L_x_106:
        /* <DEDUP_REMOVED lines=12> */
.L_x_109:
[----:B------:R-:W-:Y:S05]  /*44b0*/  BSYNC B1 ;  /* 0x0000000000017941 */ /* 0x000fea0003800000 */
.L_x_108:
        /* <DEDUP_REMOVED lines=12> */
.L_x_111:
[----:B------:R-:W-:Y:S05]  /*4580*/  BSYNC B1 ;  /* 0x0000000000017941 */ /* 0x000fea0003800000 */
.L_x_110:
        /* <DEDUP_REMOVED lines=12> */
.L_x_113:
[----:B------:R-:W-:Y:S05]  /*4650*/  BSYNC B1 ;  /* 0x0000000000017941 */ /* 0x000fea0003800000 */
.L_x_112:
        /* <DEDUP_REMOVED lines=12> */
.L_x_115:
[----:B------:R-:W-:Y:S05]  /*4720*/  BSYNC B1 ;  /* 0x0000000000017941 */ /* 0x000fea0003800000 */
.L_x_114:
        /* <DEDUP_REMOVED lines=12> */
.L_x_117:
[----:B------:R-:W-:Y:S05]  /*47f0*/  BSYNC B1 ;  /* 0x0000000000017941 */ /* 0x000fea0003800000 */
.L_x_116:
        /* <DEDUP_REMOVED lines=12> */
.L_x_119:
[----:B------:R-:W-:Y:S05]  /*48c0*/  BSYNC B1 ;  /* 0x0000000000017941 */ /* 0x000fea0003800000 */
.L_x_118:
        /* <DEDUP_REMOVED lines=12> */
.L_x_121:
[----:B------:R-:W-:Y:S05]  /*4990*/  BSYNC B1 ;  /* 0x0000000000017941 */ /* 0x000fea0003800000 */
.L_x_120:
        /* <DEDUP_REMOVED lines=12> */
.L_x_123:
[----:B------:R-:W-:Y:S05]  /*4a60*/  BSYNC B1 ;  /* 0x0000000000017941 */ /* 0x000fea0003800000 */
.L_x_122:
        /* <DEDUP_REMOVED lines=12> */
.L_x_125:
[----:B------:R-:W-:Y:S05]  /*4b30*/  BSYNC B1 ;  /* 0x0000000000017941 */ /* 0x000fea0003800000 */
.L_x_124:
        /* <DEDUP_REMOVED lines=12> */
.L_x_127:
[----:B------:R-:W-:Y:S05]  /*4c00*/  BSYNC B1 ;  /* 0x0000000000017941 */ /* 0x000fea0003800000 */
.L_x_126:
        /* <DEDUP_REMOVED lines=12> */
.L_x_129:
[----:B------:R-:W-:Y:S05]  /*4cd0*/  BSYNC B1 ;  /* 0x0000000000017941 */ /* 0x000fea0003800000 */
.L_x_128:
        /* <DEDUP_REMOVED lines=12> */
.L_x_131:
[----:B------:R-:W-:Y:S05]  /*4da0*/  BSYNC B1 ;  /* 0x0000000000017941 */ /* 0x000fea0003800000 */
.L_x_130:
        /* <DEDUP_REMOVED lines=12> */
.L_x_133:
[----:B------:R-:W-:Y:S05]  /*4e70*/  BSYNC B1 ;  /* 0x0000000000017941 */ /* 0x000fea0003800000 */
.L_x_132:
        /* <DEDUP_REMOVED lines=12> */
.L_x_135:
[----:B------:R-:W-:Y:S05]  /*4f40*/  BSYNC B1 ;  /* 0x0000000000017941 */ /* 0x000fea0003800000 */
.L_x_134:
        /* <DEDUP_REMOVED lines=12> */
.L_x_137:
[----:B------:R-:W-:Y:S05]  /*5010*/  BSYNC B1 ;  /* 0x0000000000017941 */ /* 0x000fea0003800000 */
.L_x_136:
        /* <DEDUP_REMOVED lines=12> */
.L_x_139:
[----:B------:R-:W-:Y:S05]  /*50e0*/  BSYNC B1 ;  /* 0x0000000000017941 */ /* 0x000fea0003800000 */
.L_x_138:
        /* <DEDUP_REMOVED lines=12> */
.L_x_141:
[----:B------:R-:W-:Y:S05]  /*51b0*/  BSYNC B1 ;  /* 0x0000000000017941 */ /* 0x000fea0003800000 */
.L_x_140:
        /* <DEDUP_REMOVED lines=12> */
.L_x_143:
[----:B------:R-:W-:Y:S05]  /*5280*/  BSYNC B1 ;  /* 0x0000000000017941 */ /* 0x000fea0003800000 */
.L_x_142:
        /* <DEDUP_REMOVED lines=12> */
.L_x_145:
[----:B------:R-:W-:Y:S05]  /*5350*/  BSYNC B1 ;  /* 0x0000000000017941 */ /* 0x000fea0003800000 */
.L_x_144:
        /* <DEDUP_REMOVED lines=12> */
.L_x_147:
[----:B------:R-:W-:Y:S05]  /*5420*/  BSYNC B1 ;  /* 0x0000000000017941 */ /* 0x000fea0003800000 */
.L_x_146:
        /* <DEDUP_REMOVED lines=12> */
.L_x_149:
[----:B------:R-:W-:Y:S05]  /*54f0*/  BSYNC B1 ;  /* 0x0000000000017941 */ /* 0x000fea0003800000 */
.L_x_148:
        /* <DEDUP_REMOVED lines=12> */
.L_x_151:
[----:B------:R-:W-:Y:S05]  /*55c0*/  BSYNC B1 ;  /* 0x0000000000017941 */ /* 0x000fea0003800000 */
.L_x_150:
        /* <DEDUP_REMOVED lines=12> */
.L_x_153:
[----:B------:R-:W-:Y:S05]  /*5690*/  BSYNC B1 ;  /* 0x0000000000017941 */ /* 0x000fea0003800000 */
.L_x_152:
        /* <DEDUP_REMOVED lines=12> */
.L_x_155:
[----:B------:R-:W-:Y:S05]  /*5760*/  BSYNC B1 ;  /* 0x0000000000017941 */ /* 0x000fea0003800000 */
.L_x_154:
        /* <DEDUP_REMOVED lines=12> */
.L_x_157:
[----:B------:R-:W-:Y:S05]  /*5830*/  BSYNC B1 ;  /* 0x0000000000017941 */ /* 0x000fea0003800000 */
.L_x_156:
[----:B0----5:R-:W-:Y:S01]  /*5840*/  SHF.L.U32 R91, R154, 0x10, RZ ;  /* 0x000000109a5b7819 */ /* 0x021fe200000006ff */
[----:B------:R-:W-:Y:S01]  /*5850*/  BSSY B1, `(.L_x_158) ;  /* 0x000000d000017945 */ /* 0x000fe20003800000 */
[----:B------:R-:W-:Y:S02]  /*5860*/  ISETP.GT.AND P1, PT, R0, 0x79, P0 ;  /* 0x000000790000780c */ /* 0x000fe40000724270 */
[----:B------:R-:W-:Y:S01]  /*5870*/  IADD3 R99, P0, R8, 0x80, RZ ;  /* 0x0000008008637810 */ /* 0x000fe20007f1e0ff */
[----:B------:R-:W-:Y:S01]  /*5880*/  FMUL R91, R91, R156 ;  /* 0x0000009c5b5b7220 */ /* 0x000fe20000400000 */
[----:B------:R-:W-:-:S03]  /*5890*/  @P2 IMAD.MOV.U32 R8, RZ, RZ, R168 ;  /* 0x000000ffff082224 */ /* 0x000fc600078e00a8 */
[----:B------:R-:W-:-:S05]  /*58a0*/  FFMA R91, R150, R155, R91 ;  /* 0x0000009b965b7223 */ /* 0x000fca000000005b */
[----:B------:R-:W-:-:S04]  /*58b0*/  F2FP.BF16.F32.PACK_AB R91, RZ, R91 ;  /* 0x0000005bff5b723e */ /* 0x000fc800000010ff */
[----:B------:R-:W-:Y:S01]  /*58c0*/  PRMT R90, R91, 0x7610, R90 ;  /* 0x000076105b5a7816 */ /* 0x000fe2000000005a */
[----:B------:R-:W-:Y:S02]  /*58d0*/  IMAD.X R91, RZ, RZ, R9, P0 ;  /* 0x000000ffff5b7224 */ /* 0x000fe400000e0609 */
[----:B------:R-:W-:-:S05]  /*58e0*/  @P2 IMAD.MOV.U32 R9, RZ, RZ, R169 ;  /* 0x000000ffff092224 */ /* 0x000fca00078e00a9 */
[----:B------:R0:W-:Y:S01]  /*58f0*/  @P2 STG.E.U16 desc[UR36][R8.64+0xf0], R90 ;  /* 0x0000f05a08002986 */ /* 0x0001e2000c101524 */
[----:B------:R-:W-:Y:S05]  /*5900*/  @!P1 BRA `(.L_x_159) ;  /* 0x0000000000049947 */ /* 0x000fea0003800000 */
[----:B------:R0:W5:Y:S02]  /*5910*/  LDG.E.LTC128B.U16 R154, desc[UR36][R88.64+0xf2] ;  /* 0x0000f224589a7981 */ /* 0x000164000c1e1520 */
.L_x_159:
[----:B------:R-:W-:Y:S05]  /*5920*/  BSYNC B1 ;  /* 0x0000000000017941 */ /* 0x000fea0003800000 */
.L_x_158:
[----:B0----5:R-:W-:Y:S01]  /*5930*/  IMAD.U32 R9, R154, 0x10000, RZ ;  /* 0x000100009a097824 */ /* 0x021fe200078e00ff */
[----:B------:R-:W-:Y:S01]  /*5940*/  ISETP.GT.AND P0, PT, R3, 0x80, PT ;  /* 0x000000800300780c */ /* 0x000fe20003f04270 */
[----:B------:R-:W-:Y:S02]  /*5950*/  IMAD R8, R91, R14, RZ ;  /* 0x0000000e5b087224 */ /* 0x000fe400078e02ff */
[----:B--2---:R-:W-:Y:S01]  /*5960*/  FMUL R88, R9, R156 ;  /* 0x0000009c09587220 */ /* 0x004fe20000400000 */
[----:B------:R-:W-:Y:S01]  /*5970*/  ISETP.GT.AND P3, PT, R0, RZ, P0 ;  /* 0x000000ff0000720c */ /* 0x000fe20000764270 */
[C---:B------:R-:W-:Y:S02]  /*5980*/  IMAD R97, R99.reuse, R15, R8 ;  /* 0x0000000f63617224 */ /* 0x040fe400078e0208 */
[----:B------:R-:W-:-:S04]  /*5990*/  IMAD.WIDE.U32 R8, R99, R14, R158 ;  /* 0x0000000e63087225 */ /* 0x000fc800078e009e */
[----:B------:R-:W-:Y:S01]  /*59a0*/  FFMA R151, R151, R155, R88 ;  /* 0x0000009b97977223 */ /* 0x000fe20000000058 */
[----:B------:R-:W-:Y:S01]  /*59b0*/  IMAD.IADD R9, R9, 0x1, R97 ;  /* 0x0000000109097824 */ /* 0x000fe200078e0261 */
[----:B------:R-:W-:-:S03]  /*59c0*/  LEA R88, P2, R8, R10, 0x1 ;  /* 0x0000000a08587211 */ /* 0x000fc600078408ff */
[----:B------:R-:W-:Y:S02]  /*59d0*/  F2FP.BF16.F32.PACK_AB R151, RZ, R151 ;  /* 0x00000097ff97723e */ /* 0x000fe400000010ff */
[----:B------:R-:W-:-:S03]  /*59e0*/  LEA.HI.X R89, R8, R11, R9, 0x1, P2 ;  /* 0x0000000b08597211 */ /* 0x000fc600010f0c09 */
[----:B------:R0:W-:Y:S04]  /*59f0*/  @P1 STG.E.U16 desc[UR36][R168.64+0xf2], R151 ;  /* 0x0000f297a8001986 */ /* 0x0001e8000c101524 */
[----:B------:R-:W2:Y:S01]  /*5a00*/  @P3 LDG.E.LTC128B.U16 R154, desc[UR36][R88.64] ;  /* 0x00000024589a3981 */ /* 0x000ea2000c1e1520 */
[----:B------:R-:W-:Y:S01]  /*5a10*/  IMAD.WIDE.U32 R8, R99, R14, R4 ;  /* 0x0000000e63087225 */ /* 0x000fe200078e0004 */
[----:B------:R-:W-:Y:S01]  /*5a20*/  SHF.L.U64.HI R95, R6, 0x8, R7 ;  /* 0x00000008065f7819 */ /* 0x000fe20000010207 */
[----:B------:R-:W-:Y:S01]  /*5a30*/  BSSY B1, `(.L_x_160) ;  /* 0x0000011000017945 */ /* 0x000fe20003800000 */
[----:B------:R-:W-:Y:S01]  /*5a40*/  ISETP.GT.AND P2, PT, R0, 0x1, P0 ;  /* 0x000000010000780c */ /* 0x000fe20000744270 */
[----:B------:R-:W-:Y:S02]  /*5a50*/  IMAD.IADD R9, R97, 0x1, R9 ;  /* 0x0000000161097824 */ /* 0x000fe400078e0209 */
[----:B------:R-:W-:-:S02]  /*5a60*/  IMAD.SHL.U32 R93, R6, 0x100, RZ ;  /* 0x00000100065d7824 */ /* 0x000fc400078e00ff */
[----:B------:R-:W-:-:S03]  /*5a70*/  IMAD.WIDE.U32 R90, R23, R12, R8 ;  /* 0x0000000c175a7225 */ /* 0x000fc600078e0008 */
[----:B------:R-:W-:Y:S01]  /*5a80*/  IADD3 R8, P1, R93, R160, RZ ;  /* 0x000000a05d087210 */ /* 0x000fe20007f3e0ff */
[----:B------:R-:W-:Y:S01]  /*5a90*/  IMAD.IADD R7, R13, 0x1, R91 ;  /* 0x000000010d077824 */ /* 0x000fe200078e025b */
[----:B------:R-:W-:-:S03]  /*5aa0*/  LEA R6, P4, R90, R10, 0x1 ;  /* 0x0000000a5a067211 */ /* 0x000fc600078808ff */
[----:B------:R-:W-:Y:S01]  /*5ab0*/  IMAD.X R9, R95, 0x1, R161, P1 ;  /* 0x000000015f097824 */ /* 0x000fe200008e06a1 */
[----:B------:R-:W-:Y:S01]  /*5ac0*/  LEA.HI.X R7, R90, R11, R7, 0x1, P4 ;  /* 0x0000000b5a077211 */ /* 0x000fe200020f0c07 */
[----:B--2---:R-:W-:-:S04]  /*5ad0*/  IMAD.U32 R15, R154, 0x10000, RZ ;  /* 0x000100009a0f7824 */ /* 0x004fc800078e00ff */
[----:B------:R-:W-:-:S04]  /*5ae0*/  FMUL R15, R15, R156 ;  /* 0x0000009c0f0f7220 */ /* 0x000fc80000400000 */
[----:B------:R-:W-:-:S05]  /*5af0*/  FFMA R15, R24, R155, R15 ;  /* 0x0000009b180f7223 */ /* 0x000fca000000000f */
[----:B------:R-:W-:-:S05]  /*5b00*/  F2FP.BF16.F32.PACK_AB R15, RZ, R15 ;  /* 0x0000000fff0f723e */ /* 0x000fca00000010ff */
[----:B------:R0:W-:Y:S01]  /*5b10*/  @P3 STG.E.U16 desc[UR36][R8.64], R15 ;  /* 0x0000000f08003986 */ /* 0x0001e2000c101524 */
[----:B------:R-:W-:Y:S05]  /*5b20*/  @!P2 BRA `(.L_x_161) ;  /* 0x000000000004a947 */ /* 0x000fea0003800000 */
[----:B------:R2:W5:Y:S02]  /*5b30*/  LDG.E.LTC128B.U16 R154, desc[UR36][R6.64+0x2] ;  /* 0x00000224069a7981 */ /* 0x000564000c1e1520 */
.L_x_161:
[----:B------:R-:W-:Y:S05]  /*5b40*/  BSYNC B1 ;  /* 0x0000000000017941 */ /* 0x000fea0003800000 */
.L_x_160:
[----:B0----5:R-:W-:Y:S01]  /*5b50*/  SHF.L.U32 R15, R154, 0x10, RZ ;  /* 0x000000109a0f7819 */ /* 0x021fe200000006ff */
[----:B------:R-:W-:Y:S01]  /*5b60*/  BSSY B1, `(.L_x_162) ;  /* 0x0000010000017945 */ /* 0x000fe20003800000 */
[----:B------:R-:W-:-:S03]  /*5b70*/  ISETP.GT.AND P1, PT, R3, 0x88, PT ;  /* 0x000000880300780c */ /* 0x000fc60003f24270 */
[----:B------:R-:W-:Y:S01]  /*5b80*/  FMUL R24, R15, R156 ;  /* 0x0000009c0f187220 */ /* 0x000fe20000400000 */
[----:B------:R-:W-:Y:S01]  /*5b90*/  IMAD.WIDE.U32 R14, R99, R14, R164 ;  /* 0x0000000e630e7225 */ /* 0x000fe200078e00a4 */
[----:B------:R-:W-:-:S03]  /*5ba0*/  ISETP.GT.AND P3, PT, R0, RZ, P1 ;  /* 0x000000ff0000720c */ /* 0x000fc60000f64270 */
[----:B------:R-:W-:Y:S01]  /*5bb0*/  FFMA R24, R25, R155, R24 ;  /* 0x0000009b19187223 */ /* 0x000fe20000000018 */
[----:B------:R-:W-:Y:S01]  /*5bc0*/  IMAD.IADD R97, R97, 0x1, R15 ;  /* 0x0000000161617824 */ /* 0x000fe200078e020f */
[-C--:B------:R-:W-:Y:S02]  /*5bd0*/  IADD3 R21, P5, R20, R14.reuse, RZ ;  /* 0x0000000e14157210 */ /* 0x080fe40007fbe0ff */
[----:B------:R-:W-:Y:S02]  /*5be0*/  IADD3 R20, P4, R4, R14, RZ ;  /* 0x0000000e04147210 */ /* 0x000fe40007f9e0ff */
[----:B------:R-:W-:Y:S01]  /*5bf0*/  F2FP.BF16.F32.PACK_AB R24, RZ, R24 ;  /* 0x00000018ff18723e */ /* 0x000fe200000010ff */
[----:B------:R-:W-:Y:S01]  /*5c00*/  IMAD.X R158, R97, 0x1, R159, P5 ;  /* 0x00000001619e7824 */ /* 0x000fe200028e069f */
[----:B------:R-:W-:-:S03]  /*5c10*/  LEA R14, P5, R21, R10, 0x1 ;  /* 0x0000000a150e7211 */ /* 0x000fc600078a08ff */
[----:B------:R0:W-:Y:S01]  /*5c20*/  @P2 STG.E.U16 desc[UR36][R8.64+0x2], R24 ;  /* 0x0000021808002986 */ /* 0x0001e2000c101524 */
[----:B------:R-:W-:Y:S01]  /*5c30*/  LEA.HI.X R15, R21, R11, R158, 0x1, P5 ;  /* 0x0000000b150f7211 */ /* 0x000fe200028f0c9e */
[----:B------:R-:W-:Y:S08]  /*5c40*/  @!P3 BRA `(.L_x_163) ;  /* 0x000000000004b947 */ /* 0x000ff00003800000 */
[----:B------:R0:W5:Y:S02]  /*5c50*/  LDG.E.LTC128B.U16 R154, desc[UR36][R14.64] ;  /* 0x000000240e9a7981 */ /* 0x000164000c1e1520 */
.L_x_163:
[----:B------:R-:W-:Y:S05]  /*5c60*/  BSYNC B1 ;  /* 0x0000000000017941 */ /* 0x000fea0003800000 */
.L_x_162:
[----:B-----5:R-:W-:Y:S01]  /*5c70*/  IMAD.U32 R3, R154, 0x10000, RZ ;  /* 0x000100009a037824 */ /* 0x020fe200078e00ff */
[----:B------:R-:W-:Y:S01]  /*5c80*/  ISETP.GT.AND P2, PT, R0, 0x1, P1 ;  /* 0x000000010000780c */ /* 0x000fe20000f44270 */
[----:B------:R-:W-:Y:S01]  /*5c90*/  IMAD.X R21, R5, 0x1, R97, P4 ;  /* 0x0000000105157824 */ /* 0x000fe200020e0661 */
[----:B------:R-:W-:Y:S01]  /*5ca0*/  IADD3 R4, P4, R8, R157, RZ ;  /* 0x0000009d08047210 */ /* 0x000fe20007f9e0ff */
[----:B------:R-:W-:Y:S01]  /*5cb0*/  FMUL R3, R3, R156 ;  /* 0x0000009c03037220 */ /* 0x000fe20000400000 */
[----:B------:R-:W-:Y:S01]  /*5cc0*/  BSSY B1, `(.L_x_164) ;  /* 0x000000b000017945 */ /* 0x000fe20003800000 */
[----:B0-----:R-:W-:-:S04]  /*5cd0*/  IMAD.WIDE.U32 R14, R23, R12, R20 ;  /* 0x0000000c170e7225 */ /* 0x001fc800078e0014 */
[----:B------:R-:W-:Y:S01]  /*5ce0*/  FFMA R3, R26, R155, R3 ;  /* 0x0000009b1a037223 */ /* 0x000fe20000000003 */
[----:B------:R-:W-:Y:S01]  /*5cf0*/  IMAD.X R5, R9, 0x1, R167, P4 ;  /* 0x0000000109057824 */ /* 0x000fe200020e06a7 */
[----:B------:R-:W-:Y:S01]  /*5d00*/  LEA R10, P5, R14, R10, 0x1 ;  /* 0x0000000a0e0a7211 */ /* 0x000fe200078a08ff */
[----:B------:R-:W-:Y:S02]  /*5d10*/  IMAD.IADD R13, R13, 0x1, R15 ;  /* 0x000000010d0d7824 */ /* 0x000fe400078e020f */
[----:B------:R-:W-:-:S03]  /*5d20*/  F2FP.BF16.F32.PACK_AB R3, RZ, R3 ;  /* 0x00000003ff03723e */ /* 0x000fc600000010ff */
[----:B------:R-:W-:Y:S02]  /*5d30*/  LEA.HI.X R11, R14, R11, R13, 0x1, P5 ;  /* 0x0000000b0e0b7211 */ /* 0x000fe400028f0c0d */
[----:B------:R0:W-:Y:S01]  /*5d40*/  @P3 STG.E.U16 desc[UR36][R4.64], R3 ;  /* 0x0000000304003986 */ /* 0x0001e2000c101524 */
[----:B------:R-:W-:Y:S05]  /*5d50*/  @!P2 BRA `(.L_x_165) ;  /* 0x000000000004a947 */ /* 0x000fea0003800000 */
[----:B------:R0:W5:Y:S02]  /*5d60*/  LDG.E.LTC128B.U16 R154, desc[UR36][R10.64+0x2] ;  /* 0x000002240a9a7981 */ /* 0x000164000c1e1520 */
.L_x_165:
[----:B------:R-:W-:Y:S05]  /*5d70*/  BSYNC B1 ;  /* 0x0000000000017941 */ /* 0x000fea0003800000 */
.L_x_164:
[----:B0----5:R-:W-:Y:S01]  /*5d80*/  IMAD.U32 R3, R154, 0x10000, RZ ;  /* 0x000100009a037824 */ /* 0x021fe200078e00ff */
[----:B------:R-:W-:Y:S01]  /*5d90*/  ISETP.GT.AND P3, PT, R0, 0x8, P0 ;  /* 0x000000080000780c */ /* 0x000fe20000764270 */
[----:B------:R-:W-:Y:S02]  /*5da0*/  BSSY B1, `(.L_x_166) ;  /* 0x0000007000017945 */ /* 0x000fe40003800000 */
[----:B------:R-:W-:-:S04]  /*5db0*/  FMUL R12, R3, R156 ;  /* 0x0000009c030c7220 */ /* 0x000fc80000400000 */
[----:B------:R-:W-:-:S05]  /*5dc0*/  FFMA R12, R27, R155, R12 ;  /* 0x0000009b1b0c7223 */ /* 0x000fca000000000c */
[----:B------:R-:W-:-:S05]  /*5dd0*/  F2FP.BF16.F32.PACK_AB R12, RZ, R12 ;  /* 0x0000000cff0c723e */ /* 0x000fca00000010ff */
[----:B------:R0:W-:Y:S01]  /*5de0*/  @P2 STG.E.U16 desc[UR36][R4.64+0x2], R12 ;  /* 0x0000020c04002986 */ /* 0x0001e2000c101524 */
[----:B------:R-:W-:Y:S05]  /*5df0*/  @!P3 BRA `(.L_x_167) ;  /* 0x000000000004b947 */ /* 0x000fea0003800000 */
[----:B------:R0:W5:Y:S02]  /*5e00*/  LDG.E.LTC128B.U16 R154, desc[UR36][R6.64+0x10] ;  /* 0x00001024069a7981 */ /* 0x000164000c1e1520 */
.L_x_167:
[----:B------:R-:W-:Y:S05]  /*5e10*/  BSYNC B1 ;  /* 0x0000000000017941 */ /* 0x000fea0003800000 */
.L_x_166:
[----:B-----5:R-:W-:Y:S01]  /*5e20*/  IMAD.U32 R3, R154, 0x10000, RZ ;  /* 0x000100009a037824 */ /* 0x020fe200078e00ff */
[----:B------:R-:W-:Y:S01]  /*5e30*/  ISETP.GT.AND P2, PT, R0, 0x9, P0 ;  /* 0x000000090000780c */ /* 0x000fe20000744270 */
[----:B0-----:R-:W-:Y:S01]  /*5e40*/  IMAD.MOV.U32 R4, RZ, RZ, R8 ;  /* 0x000000ffff047224 */ /* 0x001fe200078e0008 */
[----:B------:R-:W-:Y:S01]  /*5e50*/  BSSY B1, `(.L_x_168) ;  /* 0x0000008000017945 */ /* 0x000fe20003800000 */
[----:B------:R-:W-:Y:S01]  /*5e60*/  FMUL R3, R3, R156 ;  /* 0x0000009c03037220 */ /* 0x000fe20000400000 */
[----:B------:R-:W-:-:S03]  /*5e70*/  IMAD.MOV.U32 R5, RZ, RZ, R9 ;  /* 0x000000ffff057224 */ /* 0x000fc600078e0009 */
[----:B------:R-:W-:-:S05]  /*5e80*/  FFMA R3, R28, R155, R3 ;  /* 0x0000009b1c037223 */ /* 0x000fca0000000003 */
[----:B------:R-:W-:-:S05]  /*5e90*/  F2FP.BF16.F32.PACK_AB R3, RZ, R3 ;  /* 0x00000003ff03723e */ /* 0x000fca00000010ff */
[----:B------:R0:W-:Y:S01]  /*5ea0*/  @P3 STG.E.U16 desc[UR36][R4.64+0x10], R3 ;  /* 0x0000100304003986 */ /* 0x0001e2000c101524 */
[----:B------:R-:W-:Y:S05]  /*5eb0*/  @!P2 BRA `(.L_x_169) ;  /* 0x000000000004a947 */ /* 0x000fea0003800000 */
[----:B------:R0:W5:Y:S02]  /*5ec0*/  LDG.E.LTC128B.U16 R154, desc[UR36][R6.64+0x12] ;  /* 0x00001224069a7981 */ /* 0x000164000c1e1520 */
.L_x_169:
[----:B------:R-:W-:Y:S05]  /*5ed0*/  BSYNC B1 ;  /* 0x0000000000017941 */ /* 0x000fea0003800000 */
.L_x_168:
[----:B0----5:R-:W-:Y:S01]  /*5ee0*/  SHF.L.U32 R3, R154, 0x10, RZ ;  /* 0x000000109a037819 */ /* 0x021fe200000006ff */
[----:B------:R-:W-:Y:S01]  /*5ef0*/  BSSY B1, `(.L_x_170) ;  /* 0x0000008000017945 */ /* 0x000fe20003800000 */
[----:B------:R-:W-:-:S03]  /*5f00*/  ISETP.GT.AND P4, PT, R0, 0x8, P1 ;  /* 0x000000080000780c */ /* 0x000fc60000f84270 */
[----:B------:R-:W-:-:S04]  /*5f10*/  FMUL R12, R3, R156 ;  /* 0x0000009c030c7220 */ /* 0x000fc80000400000 */
[----:B------:R-:W-:-:S05]  /*5f20*/  FFMA R12, R29, R155, R12 ;  /* 0x0000009b1d0c7223 */ /* 0x000fca000000000c */
[----:B------:R-:W-:-:S05]  /*5f30*/  F2FP.BF16.F32.PACK_AB R12, RZ, R12 ;  /* 0x0000000cff0c723e */ /* 0x000fca00000010ff */
[----:B------:R0:W-:Y:S01]  /*5f40*/  @P2 STG.E.U16 desc[UR36][R4.64+0x12], R12 ;  /* 0x0000120c04002986 */ /* 0x0001e2000c101524 */
[----:B------:R-:W-:Y:S05]  /*5f50*/  @!P4 BRA `(.L_x_171) ;  /* 0x000000000004c947 */ /* 0x000fea0003800000 */
[----:B------:R0:W5:Y:S02]  /*5f60*/  LDG.E.LTC128B.U16 R154, desc[UR36][R10.64+0x10] ;  /* 0x000010240a9a7981 */ /* 0x000164000c1e1520 */
.L_x_171:
[----:B------:R-:W-:Y:S05]  /*5f70*/  BSYNC B1 ;  /* 0x0000000000017941 */ /* 0x000fea0003800000 */
.L_x_170:
[----:B-----5:R-:W-:Y:S01]  /*5f80*/  IMAD.U32 R3, R154, 0x10000, RZ ;  /* 0x000100009a037824 */ /* 0x020fe200078e00ff */
[----:B------:R-:W-:Y:S01]  /*5f90*/  IADD3 R8, P3, R157, R8, RZ ;  /* 0x000000089d087210 */ /* 0x000fe20007f7e0ff */
[----:B------:R-:W-:Y:S01]  /*5fa0*/  BSSY B1, `(.L_x_172) ;  /* 0x0000009000017945 */ /* 0x000fe20003800000 */
[----:B------:R-:W-:Y:S01]  /*5fb0*/  ISETP.GT.AND P2, PT, R0, 0x9, P1 ;  /* 0x000000090000780c */ /* 0x000fe20000f44270 */
[----:B------:R-:W-:Y:S02]  /*5fc0*/  FMUL R3, R3, R156 ;  /* 0x0000009c03037220 */ /* 0x000fe40000400000 */
[----:B------:R-:W-:Y:S02]  /*5fd0*/  IMAD.X R9, R167, 0x1, R9, P3 ;  /* 0x00000001a7097824 */ /* 0x000fe400018e0609 */
[----:B------:R-:W-:-:S05]  /*5fe0*/  FFMA R3, R30, R155, R3 ;  /* 0x0000009b1e037223 */ /* 0x000fca0000000003 */
[----:B------:R-:W-:-:S05]  /*5ff0*/  F2FP.BF16.F32.PACK_AB R3, RZ, R3 ;  /* 0x00000003ff03723e */ /* 0x000fca00000010ff */
[----:B------:R0:W-:Y:S01]  /*6000*/  @P4 STG.E.U16 desc[UR36][R8.64+0x10], R3 ;  /* 0x0000100308004986 */ /* 0x0001e2000c101524 */
[----:B------:R-:W-:Y:S05]  /*6010*/  @!P2 BRA `(.L_x_173) ;  /* 0x000000000004a947 */ /* 0x000fea0003800000 */
[----:B------:R0:W5:Y:S02]  /*6020*/  LDG.E.LTC128B.U16 R154, desc[UR36][R10.64+0x12] ;  /* 0x000012240a9a7981 */ /* 0x000164000c1e1520 */
.L_x_173:
[----:B------:R-:W-:Y:S05]  /*6030*/  BSYNC B1 ;  /* 0x0000000000017941 */ /* 0x000fea0003800000 */
.L_x_172:
[----:B0----5:R-:W-:Y:S01]  /*6040*/  IMAD.U32 R3, R154, 0x10000, RZ ;  /* 0x000100009a037824 */ /* 0x021fe200078e00ff */
[----:B------:R-:W-:Y:S01]  /*6050*/  ISETP.GT.AND P3, PT, R0, 0x10, P0 ;  /* 0x000000100000780c */ /* 0x000fe20000764270 */
[----:B------:R-:W-:Y:S02]  /*6060*/  BSSY B1, `(.L_x_174) ;  /* 0x0000009000017945 */ /* 0x000fe40003800000 */
[----:B------:R-:W-:-:S04]  /*6070*/  FMUL R8, R3, R156 ;  /* 0x0000009c03087220 */ /* 0x000fc80000400000 */
[----:B------:R-:W-:Y:S01]  /*6080*/  FFMA R31, R31, R155, R8 ;  /* 0x0000009b1f1f7223 */ /* 0x000fe20000000008 */
[----:B------:R-:W-:-:S04]  /*6090*/  IADD3 R8, P4, P5, R157, R160, R93 ;  /* 0x000000a09d087210 */ /* 0x000fc80007d9e05d */
[----:B------:R-:W-:Y:S02]  /*60a0*/  F2FP.BF16.F32.PACK_AB R31, RZ, R31 ;  /* 0x0000001fff1f723e */ /* 0x000fe400000010ff */
[----:B------:R-:W-:-:S05]  /*60b0*/  IADD3.X R9, R167, R161, R95, P4, P5 ;  /* 0x000000a1a7097210 */ /* 0x000fca00027ea45f */
[----:B------:R0:W-:Y:S01]  /*60c0*/  @P2 STG.E.U16 desc[UR36][R8.64+0x12], R31 ;  /* 0x0000121f08002986 */ /* 0x0001e2000c101524 */
[----:B------:R-:W-:Y:S05]  /*60d0*/  @!P3 BRA `(.L_x_175) ;  /* 0x000000000004b947 */ /* 0x000fea0003800000 */
[----:B------:R0:W5:Y:S02]  /*60e0*/  LDG.E.LTC128B.U16 R154, desc[UR36][R6.64+0x20] ;  /* 0x00002024069a7981 */ /* 0x000164000c1e1520 */
.L_x_175:
[----:B------:R-:W-:Y:S05]  /*60f0*/  BSYNC B1 ;  /* 0x0000000000017941 */ /* 0x000fea0003800000 */
.L_x_174:
[----:B-----5:R-:W-:Y:S01]  /*6100*/  IMAD.U32 R3, R154, 0x10000, RZ ;  /* 0x000100009a037824 */ /* 0x020fe200078e00ff */
        /* <DEDUP_REMOVED lines=8> */
.L_x_177:
[----:B------:R-:W-:Y:S05]  /*6190*/  BSYNC B1 ;  /* 0x0000000000017941 */ /* 0x000fea0003800000 */
.L_x_176:
        /* <DEDUP_REMOVED lines=9> */
.L_x_179:
[----:B------:R-:W-:Y:S05]  /*6230*/  BSYNC B1 ;  /* 0x0000000000017941 */ /* 0x000fea0003800000 */
.L_x_178:
        /* <DEDUP_REMOVED lines=9> */
.L_x_181:
[----:B------:R-:W-:Y:S05]  /*62d0*/  BSYNC B1 ;  /* 0x0000000000017941 */ /* 0x000fea0003800000 */
.L_x_180:
        /* <DEDUP_REMOVED lines=9> */
.L_x_183:
[----:B------:R-:W-:Y:S05]  /*6370*/  BSYNC B1 ;  /* 0x0000000000017941 */ /* 0x000fea0003800000 */
.L_x_182:
        /* <DEDUP_REMOVED lines=9> */
.L_x_185:
[----:B------:R-:W-:Y:S05]  /*6410*/  BSYNC B1 ;  /* 0x0000000000017941 */ /* 0x000fea0003800000 */
.L_x_184:
        /* <DEDUP_REMOVED lines=9> */
.L_x_187:
[----:B------:R-:W-:Y:S05]  /*64b0*/  BSYNC B1 ;  /* 0x0000000000017941 */ /* 0x000fea0003800000 */
.L_x_186:
        /* <DEDUP_REMOVED lines=9> */
.L_x_189:
[----:B------:R-:W-:Y:S05]  /*6550*/  BSYNC B1 ;  /* 0x0000000000017941 */ /* 0x000fea0003800000 */
.L_x_188:
        /* <DEDUP_REMOVED lines=9> */
.L_x_191:
[----:B------:R-:W-:Y:S05]  /*65f0*/  BSYNC B1 ;  /* 0x0000000000017941 */ /* 0x000fea0003800000 */
.L_x_190:
        /* <DEDUP_REMOVED lines=9> */
.L_x_193:
[----:B------:R-:W-:Y:S05]  /*6690*/  BSYNC B1 ;  /* 0x0000000000017941 */ /* 0x000fea0003800000 */
.L_x_192:
        /* <DEDUP_REMOVED lines=9> */
.L_x_195:
[----:B------:R-:W-:Y:S05]  /*6730*/  BSYNC B1 ;  /* 0x0000000000017941 */ /* 0x000fea0003800000 */
.L_x_194:
        /* <DEDUP_REMOVED lines=9> */
.L_x_197:
[----:B------:R-:W-:Y:S05]  /*67d0*/  BSYNC B1 ;  /* 0x0000000000017941 */ /* 0x000fea0003800000 */
.L_x_196:
        /* <DEDUP_REMOVED lines=9> */
.L_x_199:
[----:B------:R-:W-:Y:S05]  /*6870*/  BSYNC B1 ;  /* 0x0000000000017941 */ /* 0x000fea0003800000 */
.L_x_198:
        /* <DEDUP_REMOVED lines=9> */
.L_x_201:
[----:B------:R-:W-:Y:S05]  /*6910*/  BSYNC B1 ;  /* 0x0000000000017941 */ /* 0x000fea0003800000 */
.L_x_200:
        /* <DEDUP_REMOVED lines=9> */
.L_x_203:
[----:B------:R-:W-:Y:S05]  /*69b0*/  BSYNC B1 ;  /* 0x0000000000017941 */ /* 0x000fea0003800000 */
.L_x_202:
        /* <DEDUP_REMOVED lines=9> */
.L_x_205:
[----:B------:R-:W-:Y:S05]  /*6a50*/  BSYNC B1 ;  /* 0x0000000000017941 */ /* 0x000fea0003800000 */
.L_x_204:
        /* <DEDUP_REMOVED lines=9> */
.L_x_207:
[----:B------:R-:W-:Y:S05]  /*6af0*/  BSYNC B1 ;  /* 0x0000000000017941 */ /* 0x000fea0003800000 */
.L_x_206:
        /* <DEDUP_REMOVED lines=9> */
.L_x_209:
[----:B------:R-:W-:Y:S05]  /*6b90*/  BSYNC B1 ;  /* 0x0000000000017941 */ /* 0x000fea0003800000 */
.L_x_208:
        /* <DEDUP_REMOVED lines=9> */
.L_x_211:
[----:B------:R-:W-:Y:S05]  /*6c30*/  BSYNC B1 ;  /* 0x0000000000017941 */ /* 0x000fea0003800000 */
.L_x_210:
[----:B-----5:R-:W-:Y:S01]  /*6c40*/  SHF.L.U32 R3, R154, 0x10, RZ ;  /* 0x000000109a037819 */ /* 0x020fe200000006ff */
        /* <DEDUP_REMOVED lines=8> */
.L_x_213:
[----:B------:R-:W-:Y:S05]  /*6cd0*/  BSYNC B1 ;  /* 0x0000000000017941 */ /* 0x000fea0003800000 */
.L_x_212:
        /* <DEDUP_REMOVED lines=9> */
.L_x_215:
[----:B------:R-:W-:Y:S05]  /*6d70*/  BSYNC B1 ;  /* 0x0000000000017941 */ /* 0x000fea0003800000 */
.L_x_214:
        /* <DEDUP_REMOVED lines=9> */
.L_x_217:
[----:B------:R-:W-:Y:S05]  /*6e10*/  BSYNC B1 ;  /* 0x0000000000017941 */ /* 0x000fea0003800000 */
.L_x_216:
        /* <DEDUP_REMOVED lines=9> */
.L_x_219:
[----:B------:R-:W-:Y:S05]  /*6eb0*/  BSYNC B1 ;  /* 0x0000000000017941 */ /* 0x000fea0003800000 */
.L_x_218:
        /* <DEDUP_REMOVED lines=9> */
.L_x_221:
[----:B------:R-:W-:Y:S05]  /*6f50*/  BSYNC B1 ;  /* 0x0000000000017941 */ /* 0x000fea0003800000 */
.L_x_220:
        /* <DEDUP_REMOVED lines=9> */
.L_x_223:
[----:B------:R-:W-:Y:S05]  /*6ff0*/  BSYNC B1 ;  /* 0x0000000000017941 */ /* 0x000fea0003800000 */
.L_x_222:
        /* <DEDUP_REMOVED lines=9> */
.L_x_225:
[----:B------:R-:W-:Y:S05]  /*7090*/  BSYNC B1 ;  /* 0x0000000000017941 */ /* 0x000fea0003800000 */
.L_x_224:
        /* <DEDUP_REMOVED lines=9> */
.L_x_227:
[----:B------:R-:W-:Y:S05]  /*7130*/  BSYNC B1 ;  /* 0x0000000000017941 */ /* 0x000fea0003800000 */
.L_x_226:
        /* <DEDUP_REMOVED lines=9> */
.L_x_229:
[----:B------:R-:W-:Y:S05]  /*71d0*/  BSYNC B1 ;  /* 0x0000000000017941 */ /* 0x000fea0003800000 */
.L_x_228:
        /* <DEDUP_REMOVED lines=9> */
.L_x_231:
[----:B------:R-:W-:Y:S05]  /*7270*/  BSYNC B1 ;  /* 0x0000000000017941 */ /* 0x000fea0003800000 */
.L_x_230:
        /* <DEDUP_REMOVED lines=9> */
.L_x_233:
[----:B------:R-:W-:Y:S05]  /*7310*/  BSYNC B1 ;  /* 0x0000000000017941 */ /* 0x000fea0003800000 */
.L_x_232:
        /* <DEDUP_REMOVED lines=9> */
.L_x_235:
[----:B------:R-:W-:Y:S05]  /*73b0*/  BSYNC B1 ;  /* 0x0000000000017941 */ /* 0x000fea0003800000 */
.L_x_234:
        /* <DEDUP_REMOVED lines=9> */
.L_x_237:
[----:B------:R-:W-:Y:S05]  /*7450*/  BSYNC B1 ;  /* 0x0000000000017941 */ /* 0x000fea0003800000 */
.L_x_236:
        /* <DEDUP_REMOVED lines=9> */
.L_x_239:
[----:B------:R-:W-:Y:S05]  /*74f0*/  BSYNC B1 ;  /* 0x0000000000017941 */ /* 0x000fea0003800000 */
.L_x_238:
        /* <DEDUP_REMOVED lines=9> */
.L_x_241:
[----:B------:R-:W-:Y:S05]  /*7590*/  BSYNC B1 ;  /* 0x0000000000017941 */ /* 0x000fea0003800000 */
.L_x_240:
        /* <DEDUP_REMOVED lines=9> */
.L_x_243:
[----:B------:R-:W-:Y:S05]  /*7630*/  BSYNC B1 ;  /* 0x0000000000017941 */ /* 0x000fea0003800000 */
.L_x_242:
        /* <DEDUP_REMOVED lines=9> */
.L_x_245:
[----:B------:R-:W-:Y:S05]  /*76d0*/  BSYNC B1 ;  /* 0x0000000000017941 */ /* 0x000fea0003800000 */
.L_x_244:
        /* <DEDUP_REMOVED lines=9> */
.L_x_247:
[----:B------:R-:W-:Y:S05]  /*7770*/  BSYNC B1 ;  /* 0x0000000000017941 */ /* 0x000fea0003800000 */
.L_x_246:
        /* <DEDUP_REMOVED lines=9> */
.L_x_249:
[----:B------:R-:W-:Y:S05]  /*7810*/  BSYNC B1 ;  /* 0x0000000000017941 */ /* 0x000fea0003800000 */
.L_x_248:
        /* <DEDUP_REMOVED lines=9> */
.L_x_251:
[----:B------:R-:W-:Y:S05]  /*78b0*/  BSYNC B1 ;  /* 0x0000000000017941 */ /* 0x000fea0003800000 */
.L_x_250:
        /* <DEDUP_REMOVED lines=9> */
.L_x_253:
[----:B------:R-:W-:Y:S05]  /*7950*/  BSYNC B1 ;  /* 0x0000000000017941 */ /* 0x000fea0003800000 */
.L_x_252:
        /* <DEDUP_REMOVED lines=9> */
.L_x_255:
[----:B------:R-:W-:Y:S05]  /*79f0*/  BSYNC B1 ;  /* 0x0000000000017941 */ /* 0x000fea0003800000 */
.L_x_254:
        /* <DEDUP_REMOVED lines=9> */
.L_x_257:
[----:B------:R-:W-:Y:S05]  /*7a90*/  BSYNC B1 ;  /* 0x0000000000017941 */ /* 0x000fea0003800000 */
.L_x_256:
        /* <DEDUP_REMOVED lines=9> */
.L_x_259:
[----:B------:R-:W-:Y:S05]  /*7b30*/  BSYNC B1 ;  /* 0x0000000000017941 */ /* 0x000fea0003800000 */
.L_x_258:
        /* <DEDUP_REMOVED lines=9> */
.L_x_261:
[----:B------:R-:W-:Y:S05]  /*7bd0*/  BSYNC B1 ;  /* 0x0000000000017941 */ /* 0x000fea0003800000 */
.L_x_260:
        /* <DEDUP_REMOVED lines=9> */
.L_x_263:
[----:B------:R-:W-:Y:S05]  /*7c70*/  BSYNC B1 ;  /* 0x0000000000017941 */ /* 0x000fea0003800000 */
.L_x_262:
        /* <DEDUP_REMOVED lines=9> */
.L_x_265:
[----:B------:R-:W-:Y:S05]  /*7d10*/  BSYNC B1 ;  /* 0x0000000000017941 */ /* 0x000fea0003800000 */
.L_x_264:
        /* <DEDUP_REMOVED lines=9> */
.L_x_267:
[----:B------:R-:W-:Y:S05]  /*7db0*/  BSYNC B1 ;  /* 0x0000000000017941 */ /* 0x000fea0003800000 */
.L_x_266:
        /* <DEDUP_REMOVED lines=9> */
.L_x_269:
[----:B------:R-:W-:Y:S05]  /*7e50*/  BSYNC B1 ;  /* 0x0000000000017941 */ /* 0x000fea0003800000 */
.L_x_268:
        /* <DEDUP_REMOVED lines=9> */
.L_x_271:
[----:B------:R-:W-:Y:S05]  /*7ef0*/  BSYNC B1 ;  /* 0x0000000000017941 */ /* 0x000fea0003800000 */
.L_x_270:
        /* <DEDUP_REMOVED lines=9> */
.L_x_273:
[----:B------:R-:W-:Y:S05]  /*7f90*/  BSYNC B1 ;  /* 0x0000000000017941 */ /* 0x000fea0003800000 */
.L_x_272:
        /* <DEDUP_REMOVED lines=9> */
.L_x_275:
[----:B------:R-:W-:Y:S05]  /*8030*/  BSYNC B1 ;  /* 0x0000000000017941 */ /* 0x000fea0003800000 */
.L_x_274:
        /* <DEDUP_REMOVED lines=9> */
.L_x_277:
[----:B------:R-:W-:Y:S05]  /*80d0*/  BSYNC B1 ;  /* 0x0000000000017941 */ /* 0x000fea0003800000 */
.L_x_276:
        /* <DEDUP_REMOVED lines=9> */
.L_x_279:
[----:B------:R-:W-:Y:S05]  /*8170*/  BSYNC B1 ;  /* 0x0000000000017941 */ /* 0x000fea0003800000 */
.L_x_278:
        /* <DEDUP_REMOVED lines=9> */
.L_x_281:
[----:B------:R-:W-:Y:S05]  /*8210*/  BSYNC B1 ;  /* 0x0000000000017941 */ /* 0x000fea0003800000 */
.L_x_280:
[----:B0----5:R-:W-:Y:S01]  /*8220*/  IMAD.U32 R3, R154, 0x10000, RZ ;  /* 0x000100009a037824 */ /* 0x021fe200078e00ff */
[----:B------:R-:W-:Y:S01]  /*8230*/  ISETP.GT.AND P2, PT, R0, 0x78, P1 ;  /* 0x000000780000780c */ /* 0x000fe20000f44270 */
[----:B------:R-:W-:Y:S02]  /*8240*/  BSSY B1, `(.L_x_282) ;  /* 0x0000007000017945 */ /* 0x000fe40003800000 */
[----:B--2---:R-:W-:-:S04]  /*8250*/  FMUL R6, R3, R156 ;  /* 0x0000009c03067220 */ /* 0x004fc80000400000 */
[----:B------:R-:W-:-:S05]  /*8260*/  FFMA R6, R85, R155, R6 ;  /* 0x0000009b55067223 */ /* 0x000fca0000000006 */
[----:B------:R-:W-:-:S05]  /*8270*/  F2FP.BF16.F32.PACK_AB R6, RZ, R6 ;  /* 0x00000006ff06723e */ /* 0x000fca00000010ff */
[----:B------:R0:W-:Y:S01]  /*8280*/  @P0 STG.E.U16 desc[UR36][R4.64+0xf2], R6 ;  /* 0x0000f20604000986 */ /* 0x0001e2000c101524 */
[----:B------:R-:W-:Y:S05]  /*8290*/  @!P2 BRA `(.L_x_283) ;  /* 0x000000000004a947 */ /* 0x000fea0003800000 */
[----:B------:R2:W5:Y:S02]  /*82a0*/  LDG.E.LTC128B.U16 R154, desc[UR36][R10.64+0xf0] ;  /* 0x0000f0240a9a7981 */ /* 0x000564000c1e1520 */
.L_x_283:
[----:B------:R-:W-:Y:S05]  /*82b0*/  BSYNC B1 ;  /* 0x0000000000017941 */ /* 0x000fea0003800000 */
.L_x_282:
[----:B-----5:R-:W-:Y:S01]  /*82c0*/  IMAD.U32 R3, R154, 0x10000, RZ ;  /* 0x000100009a037824 */ /* 0x020fe200078e00ff */
[----:B------:R-:W-:Y:S01]  /*82d0*/  ISETP.GT.AND P1, PT, R0, 0x79, P1 ;  /* 0x000000790000780c */ /* 0x000fe20000f24270 */
[----:B0-----:R-:W-:Y:S01]  /*82e0*/  @P2 IMAD.MOV.U32 R4, RZ, RZ, R8 ;  /* 0x000000ffff042224 */ /* 0x001fe200078e0008 */
[----:B------:R-:W-:Y:S01]  /*82f0*/  BSSY B1, `(.L_x_284) ;  /* 0x0000008000017945 */ /* 0x000fe20003800000 */
[----:B------:R-:W-:Y:S01]  /*8300*/  FMUL R3, R3, R156 ;  /* 0x0000009c03037220 */ /* 0x000fe20000400000 */
[----:B------:R-:W-:-:S03]  /*8310*/  @P2 IMAD.MOV.U32 R5, RZ, RZ, R9 ;  /* 0x000000ffff052224 */ /* 0x000fc600078e0009 */
[----:B------:R-:W-:-:S05]  /*8320*/  FFMA R3, R86, R155, R3 ;  /* 0x0000009b56037223 */ /* 0x000fca0000000003 */
[----:B------:R-:W-:-:S05]  /*8330*/  F2FP.BF16.F32.PACK_AB R3, RZ, R3 ;  /* 0x00000003ff03723e */ /* 0x000fca00000010ff */
[----:B------:R0:W-:Y:S01]  /*8340*/  @P2 STG.E.U16 desc[UR36][R4.64+0xf0], R3 ;  /* 0x0000f00304002986 */ /* 0x0001e2000c101524 */
[----:B------:R-:W-:Y:S05]  /*8350*/  @!P1 BRA `(.L_x_285) ;  /* 0x0000000000049947 */ /* 0x000fea0003800000 */
[----:B------:R0:W5:Y:S02]  /*8360*/  LDG.E.LTC128B.U16 R154, desc[UR36][R10.64+0xf2] ;  /* 0x0000f2240a9a7981 */ /* 0x000164000c1e1520 */
.L_x_285:
[----:B------:R-:W-:Y:S05]  /*8370*/  BSYNC B1 ;  /* 0x0000000000017941 */ /* 0x000fea0003800000 */
.L_x_284:
[----:B------:R-:W-:Y:S05]  /*8380*/  @!P1 BRA `(.L_x_286) ;  /* 0x0000002400449947 */ /* 0x000fea0003800000 */
[----:B0----5:R-:W-:-:S04]  /*8390*/  IMAD.U32 R3, R154, 0x10000, RZ ;  /* 0x000100009a037824 */ /* 0x021fc800078e00ff */
[----:B------:R-:W-:-:S04]  /*83a0*/  FMUL R0, R3, R156 ;  /* 0x0000009c03007220 */ /* 0x000fc80000400000 */
[----:B------:R-:W-:-:S05]  /*83b0*/  FFMA R0, R87, R155, R0 ;  /* 0x0000009b57007223 */ /* 0x000fca0000000000 */
[----:B------:R-:W-:-:S05]  /*83c0*/  F2FP.BF16.F32.PACK_AB R0, RZ, R0 ;  /* 0x00000000ff00723e */ /* 0x000fca00000010ff */
[----:B------:R0:W-:Y:S01]  /*83d0*/  STG.E.U16 desc[UR36][R8.64+0xf2], R0 ;  /* 0x0000f20008007986 */ /* 0x0001e2000c101524 */
[----:B------:R-:W-:Y:S05]  /*83e0*/  BRA `(.L_x_286) ;  /* 0x00000024002c7947 */ /* 0x000fea0003800000 */
.L_x_35:
[----:B------:R-:W-:Y:S01]  /*83f0*/  ULDC.64 UR4, c[0x0][0x5c0] ;  /* 0x0001700000047ab9 */ /* 0x000fe20000000a00 */
[-C--:B------:R-:W-:Y:S01]  /*8400*/  FMUL R88, R88, R155.reuse ;  /* 0x0000009b58587220 */ /* 0x080fe20000400000 */
[----:B------:R-:W-:Y:S01]  /*8410*/  LEA R4, P0, R168, UR4, 0x1 ;  /* 0x00000004a8047c11 */ /* 0x000fe2000f8008ff */
[----:B------:R-:W-:Y:S01]  /*8420*/  IMAD.SHL.U32 R11, R6, 0x10, RZ ;  /* 0x00000010060b7824 */ /* 0x000fe200078e00ff */
[----:B------:R-:W-:Y:S01]  /*8430*/  ISETP.GT.AND P2, PT, R0, 0x1, P3 ;  /* 0x000000010000780c */ /* 0x000fe20001f44270 */
[-C--:B------:R-:W-:Y:S01]  /*8440*/  FMUL R89, R89, R155.reuse ;  /* 0x0000009b59597220 */ /* 0x080fe20000400000 */
[----:B------:R-:W-:Y:S01]  /*8450*/  LEA.HI.X R5, R168, UR5, R171, 0x1, P0 ;  /* 0x00000005a8057c11 */ /* 0x000fe200080f0cab */
[-C--:B------:R-:W-:Y:S01]  /*8460*/  FMUL R90, R90, R155.reuse ;  /* 0x0000009b5a5a7220 */ /* 0x080fe20000400000 */
[----:B------:R-:W-:Y:S01]  /*8470*/  ISETP.GT.AND P0, PT, R3, 0x8, PT ;  /* 0x000000080300780c */ /* 0x000fe20003f04270 */
[-C--:B------:R-:W-:Y:S01]  /*8480*/  FMUL R91, R91, R155.reuse ;  /* 0x0000009b5b5b7220 */ /* 0x080fe20000400000 */
[----:B------:R-:W-:Y:S01]  /*8490*/  F2FP.BF16.F32.PACK_AB R88, RZ, R88 ;  /* 0x00000058ff58723e */ /* 0x000fe200000010ff */
[-C--:B------:R-:W-:Y:S01]  /*84a0*/  FMUL R92, R92, R155.reuse ;  /* 0x0000009b5c5c7220 */ /* 0x080fe20000400000 */
[----:B------:R-:W-:Y:S01]  /*84b0*/  ISETP.GT.AND P4, PT, R0, RZ, P0 ;  /* 0x000000ff0000720c */ /* 0x000fe20000784270 */
[-C--:B------:R-:W-:Y:S01]  /*84c0*/  FMUL R93, R93, R155.reuse ;  /* 0x0000009b5d5d7220 */ /* 0x080fe20000400000 */
[----:B------:R-:W-:Y:S01]  /*84d0*/  SHF.L.U64.HI R9, R6, 0x4, R7 ;  /* 0x0000000406097819 */ /* 0x000fe20000010207 */
[----:B------:R-:W-:Y:S01]  /*84e0*/  @P1 STG.E.U16 desc[UR36][R4.64], R88 ;  /* 0x0000005804001986 */ /* 0x000fe2000c101524 */
[----:B------:R-:W-:Y:S01]  /*84f0*/  IADD3 R12, P5, R11, R4, RZ ;  /* 0x000000040b0c7210 */ /* 0x000fe20007fbe0ff */
[-C--:B------:R-:W-:Y:S01]  /*8500*/  FMUL R94, R94, R155.reuse ;  /* 0x0000009b5e5e7220 */ /* 0x080fe20000400000 */
[----:B------:R-:W-:Y:S01]  /*8510*/  ISETP.GT.AND P1, PT, R0, 0x1, P0 ;  /* 0x000000010000780c */ /* 0x000fe20000724270 */
[----:B------:R-:W-:Y:S01]  /*8520*/  FMUL R95, R95, R155 ;  /* 0x0000009b5f5f7220 */ /* 0x000fe20000400000 */
[----:B------:R-:W-:Y:S01]  /*8530*/  F2FP.BF16.F32.PACK_AB R89, RZ, R89 ;  /* 0x00000059ff59723e */ /* 0x000fe200000010ff */
[----:B------:R-:W-:Y:S01]  /*8540*/  IMAD.X R13, R9, 0x1, R5, P5 ;  /* 0x00000001090d7824 */ /* 0x000fe200028e0605 */
[----:B------:R-:W-:Y:S01]  /*8550*/  F2FP.BF16.F32.PACK_AB R90, RZ, R90 ;  /* 0x0000005aff5a723e */ /* 0x000fe200000010ff */
[----:B------:R-:W-:Y:S01]  /*8560*/  FMUL R96, R96, R155 ;  /* 0x0000009b60607220 */ /* 0x000fe20000400000 */
[----:B------:R-:W-:Y:S01]  /*8570*/  F2FP.BF16.F32.PACK_AB R91, RZ, R91 ;  /* 0x0000005bff5b723e */ /* 0x000fe200000010ff */
[----:B------:R-:W-:Y:S01]  /*8580*/  @P2 STG.E.U16 desc[UR36][R4.64+0x2], R89 ;  /* 0x0000025904002986 */ /* 0x000fe2000c101524 */
[C---:B------:R-:W-:Y:S01]  /*8590*/  ISETP.GT.AND P5, PT, R0.reuse, 0x9, P3 ;  /* 0x000000090000780c */ /* 0x040fe20001fa4270 */
[-C--:B------:R-:W-:Y:S01]  /*85a0*/  FMUL R97, R97, R155.reuse ;  /* 0x0000009b61617220 */ /* 0x080fe20000400000 */
[C---:B------:R-:W-:Y:S01]  /*85b0*/  ISETP.GT.AND P2, PT, R0.reuse, 0x8, P0 ;  /* 0x000000080000780c */ /* 0x040fe20000744270 */
[----:B------:R-:W-:Y:S01]  /*85c0*/  @P4 STG.E.U16 desc[UR36][R12.64], R90 ;  /* 0x0000005a0c004986 */ /* 0x000fe2000c101524 */
[----:B------:R-:W-:Y:S01]  /*85d0*/  ISETP.GT.AND P4, PT, R0, 0x8, P3 ;  /* 0x000000080000780c */ /* 0x000fe20001f84270 */
[-C--:B------:R-:W-:Y:S01]  /*85e0*/  FMUL R98, R98, R155.reuse ;  /* 0x0000009b62627220 */ /* 0x080fe20000400000 */
[----:B------:R-:W-:Y:S01]  /*85f0*/  F2FP.BF16.F32.PACK_AB R92, RZ, R92 ;  /* 0x0000005cff5c723e */ /* 0x000fe200000010ff */
[----:B------:R-:W-:Y:S01]  /*8600*/  @P1 STG.E.U16 desc[UR36][R12.64+0x2], R91 ;  /* 0x0000025b0c001986 */ /* 0x000fe2000c101524 */
[----:B------:R-:W-:Y:S01]  /*8610*/  ISETP.GT.AND P1, PT, R0, 0x9, P0 ;  /* 0x000000090000780c */ /* 0x000fe20000724270 */
[----:B------:R-:W-:Y:S01]  /*8620*/  FMUL R99, R99, R155 ;  /* 0x0000009b63637220 */ /* 0x000fe20000400000 */
[----:B------:R-:W-:Y:S01]  /*8630*/  F2FP.BF16.F32.PACK_AB R93, RZ, R93 ;  /* 0x0000005dff5d723e */ /* 0x000fe200000010ff */
[-C--:B------:R-:W-:Y:S01]  /*8640*/  FMUL R100, R100, R155.reuse ;  /* 0x0000009b64647220 */ /* 0x080fe20000400000 */
[----:B------:R-:W-:Y:S01]  /*8650*/  F2FP.BF16.F32.PACK_AB R94, RZ, R94 ;  /* 0x0000005eff5e723e */ /* 0x000fe200000010ff */
[----:B------:R-:W-:Y:S01]  /*8660*/  FMUL R101, R101, R155 ;  /* 0x0000009b65657220 */ /* 0x000fe20000400000 */
[----:B------:R-:W-:Y:S01]  /*8670*/  F2FP.BF16.F32.PACK_AB R95, RZ, R95 ;  /* 0x0000005fff5f723e */ /* 0x000fe200000010ff */
[-C--:B------:R-:W-:Y:S01]  /*8680*/  FMUL R102, R102, R155.reuse ;  /* 0x0000009b66667220 */ /* 0x080fe20000400000 */
[----:B------:R-:W-:Y:S01]  /*8690*/  F2FP.BF16.F32.PACK_AB R96, RZ, R96 ;  /* 0x00000060ff60723e */ /* 0x000fe200000010ff */
[----:B------:R-:W-:Y:S01]  /*86a0*/  @P4 STG.E.U16 desc[UR36][R4.64+0x10], R92 ;  /* 0x0000105c04004986 */ /* 0x000fe2000c101524 */
[C---:B------:R-:W-:Y:S01]  /*86b0*/  ISETP.GT.AND P4, PT, R0.reuse, 0x10, P3 ;  /* 0x000000100000780c */ /* 0x040fe20001f84270 */
[----:B------:R-:W-:Y:S01]  /*86c0*/  FMUL R103, R103, R155 ;  /* 0x0000009b67677220 */ /* 0x000fe20000400000 */
[----:B------:R-:W-:Y:S01]  /*86d0*/  F2FP.BF16.F32.PACK_AB R97, RZ, R97 ;  /* 0x00000061ff61723e */ /* 0x000fe200000010ff */
[----:B------:R-:W-:Y:S01]  /*86e0*/  @P5 STG.E.U16 desc[UR36][R4.64+0x12], R93 ;  /* 0x0000125d04005986 */ /* 0x000fe2000c101524 */
[----:B------:R-:W-:Y:S01]  /*86f0*/  ISETP.GT.AND P5, PT, R0, 0x11, P0 ;  /* 0x000000110000780c */ /* 0x000fe200007a4270 */
        /* <DEDUP_REMOVED lines=74> */
[----:B------:R-:W-:Y:S01]  /*8ba0*/  FMUL R125, R125, R155 ;  /* 0x0000009b7d7d7220 */ /* 0x000fe20000400000 */
[----:B------:R-:W-:Y:S01]  /*8bb0*/  F2FP.BF16.F32.PACK_AB R119, RZ, R119 ;  /* 0x00000077ff77723e */ /* 0x000fe200000010ff */
[-C--:B------:R-:W-:Y:S01]  /*8bc0*/  FMUL R126, R126, R155.reuse ;  /* 0x0000009b7e7e7220 */ /* 0x080fe20000400000 */
[----:B------:R-:W-:Y:S01]  /*8bd0*/  F2FP.BF16.F32.PACK_AB R120, RZ, R120 ;  /* 0x00000078ff78723e */ /* 0x000fe200000010ff */
        /* <DEDUP_REMOVED lines=74> */
[----:B------:R-:W-:Y:S01]  /*9080*/  IMAD.SHL.U32 R23, R6, 0x100, RZ ;  /* 0x0000010006177824 */ /* 0x000fe200078e00ff */
[----:B------:R-:W-:Y:S01]  /*9090*/  F2FP.BF16.F32.PACK_AB R142, RZ, R142 ;  /* 0x0000008eff8e723e */ /* 0x000fe200000010ff */
[----:B------:R-:W-:Y:S01]  /*90a0*/  @P5 STG.E.U16 desc[UR36][R12.64+0x90], R126 ;  /* 0x0000907e0c005986 */ /* 0x000fe2000c101524 */
[----:B------:R-:W-:Y:S01]  /*90b0*/  ISETP.GT.AND P5, PT, R0, 0x50, P0 ;  /* 0x000000500000780c */ /* 0x000fe200007a4270 */
[----:B------:R-:W-:Y:S01]  /*90c0*/  FMUL R148, R148, R155 ;  /* 0x0000009b94947220 */ /* 0x000fe20000400000 */
[----:B------:R-:W-:Y:S01]  /*90d0*/  F2FP.BF16.F32.PACK_AB R143, RZ, R143 ;  /* 0x0000008fff8f723e */ /* 0x000fe200000010ff */
[----:B------:R-:W-:Y:S01]  /*90e0*/  @P4 STG.E.U16 desc[UR36][R12.64+0x92], R127 ;  /* 0x0000927f0c004986 */ /* 0x000fe2000c101524 */
[C---:B------:R-:W-:Y:S01]  /*90f0*/  ISETP.GT.AND P4, PT, R0.reuse, 0x51, P0 ;  /* 0x000000510000780c */ /* 0x040fe20000784270 */
[-C--:B------:R-:W-:Y:S01]  /*9100*/  FMUL R149, R149, R155.reuse ;  /* 0x0000009b95957220 */ /* 0x080fe20000400000 */
[----:B------:R-:W-:Y:S01]  /*9110*/  F2FP.BF16.F32.PACK_AB R144, RZ, R144 ;  /* 0x00000090ff90723e */ /* 0x000fe200000010ff */
[----:B------:R-:W-:Y:S01]  /*9120*/  @P1 STG.E.U16 desc[UR36][R4.64+0xa0], R128 ;  /* 0x0000a08004001986 */ /* 0x000fe2000c101524 */
[----:B------:R-:W-:Y:S01]  /*9130*/  ISETP.GT.AND P1, PT, R0, 0x58, P3 ;  /* 0x000000580000780c */ /* 0x000fe20001f24270 */
[----:B------:R-:W-:Y:S01]  /*9140*/  FMUL R150, R150, R155 ;  /* 0x0000009b96967220 */ /* 0x000fe20000400000 */
[----:B------:R-:W-:Y:S01]  /*9150*/  F2FP.BF16.F32.PACK_AB R145, RZ, R145 ;  /* 0x00000091ff91723e */ /* 0x000fe200000010ff */
[----:B------:R-:W-:Y:S01]  /*9160*/  @P2 STG.E.U16 desc[UR36][R4.64+0xa2], R129 ;  /* 0x0000a28104002986 */ /* 0x000fe2000c101524 */
[----:B------:R-:W-:Y:S01]  /*9170*/  ISETP.GT.AND P2, PT, R0, 0x59, P3 ;  /* 0x000000590000780c */ /* 0x000fe20001f44270 */
[-C--:B------:R-:W-:Y:S01]  /*9180*/  FMUL R151, R151, R155.reuse ;  /* 0x0000009b97977220 */ /* 0x080fe20000400000 */
[----:B------:R-:W-:Y:S01]  /*9190*/  SHF.L.U64.HI R21, R6, 0x8, R7 ;  /* 0x0000000806157819 */ /* 0x000fe20000010207 */
        /* <DEDUP_REMOVED lines=56> */
[----:B------:R-:W-:Y:S01]  /*9520*/  @P2 STG.E.U16 desc[UR36][R12.64+0xd0], R142 ;  /* 0x0000d08e0c002986 */ /* 0x000fe2000c101524 */
[----:B------:R-:W-:Y:S01]  /*9530*/  F2FP.BF16.F32.PACK_AB R34, RZ, R34 ;  /* 0x00000022ff22723e */ /* 0x000fe200000010ff */
[----:B------:R-:W-:Y:S01]  /*9540*/  FMUL R40, R40, R155 ;  /* 0x0000009b28287220 */ /* 0x000fe20000400000 */
[----:B------:R-:W-:Y:S01]  /*9550*/  F2FP.BF16.F32.PACK_AB R35, RZ, R35 ;  /* 0x00000023ff23723e */ /* 0x000fe200000010ff */
        /* <DEDUP_REMOVED lines=11> */
[----:B------:R-:W-:Y:S01]  /*9610*/  IADD3 R14, P1, P2, R11, R4, R23 ;  /* 0x000000040b0e7210 */ /* 0x000fe20007a3e017 */
[----:B------:R-:W-:Y:S01]  /*9620*/  FMUL R44, R44, R155 ;  /* 0x0000009b2c2c7220 */ /* 0x000fe20000400000 */
[----:B------:R-:W-:Y:S01]  /*9630*/  F2FP.BF16.F32.PACK_AB R39, RZ, R39 ;  /* 0x00000027ff27723e */ /* 0x000fe200000010ff */
[----:B------:R-:W-:Y:S01]  /*9640*/  FMUL R45, R45, R155 ;  /* 0x0000009b2d2d7220 */ /* 0x000fe20000400000 */
[----:B------:R-:W-:Y:S01]  /*9650*/  IADD3.X R15, R9, R5, R21, P1, P2 ;  /* 0x00000005090f7210 */ /* 0x000fe20000fe4415 */
[-C--:B------:R-:W-:Y:S01]  /*9660*/  FMUL R46, R46, R155.reuse ;  /* 0x0000009b2e2e7220 */ /* 0x080fe20000400000 */
[----:B------:R-:W-:Y:S01]  /*9670*/  ISETP.GT.AND P1, PT, R3, 0x80, PT ;  /* 0x000000800300780c */ /* 0x000fe20003f24270 */
[----:B------:R-:W-:Y:S01]  /*9680*/  FMUL R47, R47, R155 ;  /* 0x0000009b2f2f7220 */ /* 0x000fe20000400000 */
[----:B------:R-:W-:Y:S01]  /*9690*/  ISETP.GT.AND P2, PT, R3, 0x88, PT ;  /* 0x000000880300780c */ /* 0x000fe20003f44270 */
[----:B------:R-:W-:Y:S01]  /*96a0*/  @P5 IMAD.MOV.U32 R6, RZ, RZ, R12 ;  /* 0x000000ffff065224 */ /* 0x000fe200078e000c */
[----:B------:R-:W-:Y:S01]  /*96b0*/  @P5 MOV R7, R13 ;  /* 0x0000000d00075202 */ /* 0x000fe20000000f00 */
[-C--:B------:R-:W-:Y:S01]  /*96c0*/  FMUL R48, R48, R155.reuse ;  /* 0x0000009b30307220 */ /* 0x080fe20000400000 */
[----:B------:R-:W-:Y:S01]  /*96d0*/  F2FP.BF16.F32.PACK_AB R40, RZ, R40 ;  /* 0x00000028ff28723e */ /* 0x000fe200000010ff */
[----:B------:R-:W-:Y:S01]  /*96e0*/  FMUL R49, R49, R155 ;  /* 0x0000009b31317220 */ /* 0x000fe20000400000 */
[----:B------:R-:W-:Y:S01]  /*96f0*/  F2FP.BF16.F32.PACK_AB R41, RZ, R41 ;  /* 0x00000029ff29723e */ /* 0x000fe200000010ff */
[----:B------:R0:W-:Y:S01]  /*9700*/  @P5 STG.E.U16 desc[UR36][R6.64+0xe0], R146 ;  /* 0x0000e09206005986 */ /* 0x0001e2000c101524 */
[----:B------:R-:W-:Y:S01]  /*9710*/  ISETP.GT.AND P5, PT, R0, 0x78, P3 ;  /* 0x000000780000780c */ /* 0x000fe20001fa4270 */
[-C--:B------:R-:W-:Y:S01]  /*9720*/  FMUL R50, R50, R155.reuse ;  /* 0x0000009b32327220 */ /* 0x080fe20000400000 */
[C---:B------:R-:W-:Y:S01]  /*9730*/  ISETP.GT.AND P3, PT, R0.reuse, 0x79, P3 ;  /* 0x000000790000780c */ /* 0x040fe20001f64270 */
[----:B------:R-:W-:Y:S01]  /*9740*/  @P4 STG.E.U16 desc[UR36][R12.64+0xe2], R147 ;  /* 0x0000e2930c004986 */ /* 0x000fe2000c101524 */
[C---:B------:R-:W-:Y:S01]  /*9750*/  ISETP.GT.AND P4, PT, R0.reuse, 0x78, P0 ;  /* 0x000000780000780c */ /* 0x040fe20000784270 */
[-C--:B------:R-:W-:Y:S01]  /*9760*/  FMUL R51, R51, R155.reuse ;  /* 0x0000009b33337220 */ /* 0x080fe20000400000 */
[----:B------:R-:W-:Y:S01]  /*9770*/  ISETP.GT.AND P0, PT, R0, 0x79, P0 ;  /* 0x000000790000780c */ /* 0x000fe20000704270 */
[-C--:B------:R-:W-:Y:S01]  /*9780*/  FMUL R52, R52, R155.reuse ;  /* 0x0000009b34347220 */ /* 0x080fe20000400000 */
[----:B------:R-:W-:Y:S01]  /*9790*/  F2FP.BF16.F32.PACK_AB R42, RZ, R42 ;  /* 0x0000002aff2a723e */ /* 0x000fe200000010ff */
[----:B------:R-:W-:Y:S01]  /*97a0*/  FMUL R53, R53, R155 ;  /* 0x0000009b35357220 */ /* 0x000fe20000400000 */
[----:B------:R-:W-:Y:S01]  /*97b0*/  F2FP.BF16.F32.PACK_AB R43, RZ, R43 ;  /* 0x0000002bff2b723e */ /* 0x000fe200000010ff */
[-C--:B------:R-:W-:Y:S01]  /*97c0*/  FMUL R54, R54, R155.reuse ;  /* 0x0000009b36367220 */ /* 0x080fe20000400000 */
[----:B------:R-:W-:Y:S01]  /*97d0*/  F2FP.BF16.F32.PACK_AB R44, RZ, R44 ;  /* 0x0000002cff2c723e */ /* 0x000fe200000010ff */
[----:B------:R-:W-:Y:S01]  /*97e0*/  @P5 STG.E.U16 desc[UR36][R4.64+0xf0], R148 ;  /* 0x0000f09404005986 */ /* 0x000fe2000c101524 */
[----:B0-----:R-:W-:Y:S01]  /*97f0*/  IADD3 R6, P5, R23, R4, RZ ;  /* 0x0000000417067210 */ /* 0x001fe20007fbe0ff */
[----:B------:R-:W-:Y:S01]  /*9800*/  FMUL R55, R55, R155 ;  /* 0x0000009b37377220 */ /* 0x000fe20000400000 */
[----:B------:R-:W-:Y:S01]  /*9810*/  F2FP.BF16.F32.PACK_AB R45, RZ, R45 ;  /* 0x0000002dff2d723e */ /* 0x000fe200000010ff */
[----:B------:R0:W-:Y:S01]  /*9820*/  @P3 STG.E.U16 desc[UR36][R4.64+0xf2], R149 ;  /* 0x0000f29504003986 */ /* 0x0001e2000c101524 */
[C---:B------:R-:W-:Y:S01]  /*9830*/  ISETP.GT.AND P3, PT, R0.reuse, RZ, P1 ;  /* 0x000000ff0000720c */ /* 0x040fe20000f64270 */
[----:B------:R-:W-:Y:S01]  /*9840*/  IMAD.X R7, R21, 0x1, R5, P5 ;  /* 0x0000000115077824 */ /* 0x000fe200028e0605 */
[C---:B------:R-:W-:Y:S01]  /*9850*/  ISETP.GT.AND P5, PT, R0.reuse, RZ, P2 ;  /* 0x000000ff0000720c */ /* 0x040fe200017a4270 */
        /* <DEDUP_REMOVED lines=11> */
[-C--:B0-----:R-:W-:Y:S01]  /*9910*/  IADD3 R4, P3, R11, R6.reuse, RZ ;  /* 0x000000060b047210 */ /* 0x081fe20007f7e0ff */
[----:B------:R-:W-:Y:S01]  /*9920*/  FMUL R59, R59, R155 ;  /* 0x0000009b3b3b7220 */ /* 0x000fe20000400000 */
[----:B------:R-:W-:Y:S01]  /*9930*/  F2FP.BF16.F32.PACK_AB R49, RZ, R49 ;  /* 0x00000031ff31723e */ /* 0x000fe200000010ff */
[----:B------:R-:W-:Y:S01]  /*9940*/  @P4 STG.E.U16 desc[UR36][R6.64+0x2], R25 ;  /* 0x0000021906004986 */ /* 0x000fe2000c101524 */
[----:B------:R-:W-:Y:S01]  /*9950*/  IADD3 R10, P4, R11, R6, RZ ;  /* 0x000000060b0a7210 */ /* 0x000fe20007f9e0ff */
[C-C-:B------:R-:W-:Y:S01]  /*9960*/  IMAD.X R5, R9.reuse, 0x1, R7.reuse, P3 ;  /* 0x0000000109057824 */ /* 0x140fe200018e0607 */
[----:B------:R-:W-:Y:S01]  /*9970*/  ISETP.GT.AND P3, PT, R0, 0x9, P2 ;  /* 0x000000090000780c */ /* 0x000fe20001764270 */
[-C--:B------:R-:W-:Y:S01]  /*9980*/  FMUL R60, R60, R155.reuse ;  /* 0x0000009b3c3c7220 */ /* 0x080fe20000400000 */
[----:B------:R-:W-:Y:S01]  /*9990*/  F2FP.BF16.F32.PACK_AB R50, RZ, R50 ;  /* 0x00000032ff32723e */ /* 0x000fe200000010ff */
[----:B------:R-:W-:Y:S01]  /*99a0*/  IMAD.X R11, R9, 0x1, R7, P4 ;  /* 0x00000001090b7824 */ /* 0x000fe200020e0607 */
[----:B------:R-:W-:Y:S01]  /*99b0*/  ISETP.GT.AND P4, PT, R0, 0x8, P1 ;  /* 0x000000080000780c */ /* 0x000fe20000f84270 */
[----:B------:R-:W-:Y:S01]  /*99c0*/  FMUL R61, R61, R155 ;  /* 0x0000009b3d3d7220 */ /* 0x000fe20000400000 */
[----:B------:R-:W-:Y:S01]  /*99d0*/  F2FP.BF16.F32.PACK_AB R51, RZ, R51 ;  /* 0x00000033ff33723e */ /* 0x000fe200000010ff */
[-C--:B------:R-:W-:Y:S01]  /*99e0*/  FMUL R62, R62, R155.reuse ;  /* 0x0000009b3e3e7220 */ /* 0x080fe20000400000 */
        /* <DEDUP_REMOVED lines=8> */
[-C--:B------:R-:W-:Y:S01]  /*9a70*/  FMUL R65, R65, R155.reuse ;  /* 0x0000009b41417220 */ /* 0x080fe20000400000 */
[----:B------:R-:W-:Y:S01]  /*9a80*/  @P4 STG.E.U16 desc[UR36][R6.64+0x10], R28 ;  /* 0x0000101c06004986 */ /* 0x000fe2000c101524 */
[----:B------:R-:W-:Y:S01]  /*9a90*/  ISETP.GT.AND P4, PT, R0, 0x10, P1 ;  /* 0x000000100000780c */ /* 0x000fe20000f84270 */
[-C--:B------:R-:W-:Y:S01]  /*9aa0*/  FMUL R66, R66, R155.reuse ;  /* 0x0000009b42427220 */ /* 0x080fe20000400000 */
[----:B------:R-:W-:Y:S01]  /*9ab0*/  F2FP.BF16.F32.PACK_AB R54, RZ, R54 ;  /* 0x00000036ff36723e */ /* 0x000fe200000010ff */
[-C--:B------:R-:W-:Y:S01]  /*9ac0*/  FMUL R67, R67, R155.reuse ;  /* 0x0000009b43437220 */ /* 0x080fe20000400000 */
[----:B------:R-:W-:Y:S01]  /*9ad0*/  @P5 STG.E.U16 desc[UR36][R6.64+0x12], R29 ;  /* 0x0000121d06005986 */ /* 0x000fe2000c101524 */
[----:B------:R-:W-:Y:S01]  /*9ae0*/  ISETP.GT.AND P5, PT, R0, 0x11, P1 ;  /* 0x000000110000780c */ /* 0x000fe20000fa4270 */
[----:B------:R-:W-:Y:S01]  /*9af0*/  FMUL R68, R68, R155 ;  /* 0x0000009b44447220 */ /* 0x000fe20000400000 */
[----:B------:R-:W-:Y:S01]  /*9b00*/  F2FP.BF16.F32.PACK_AB R55, RZ, R55 ;  /* 0x00000037ff37723e */ /* 0x000fe200000010ff */
[----:B------:R0:W-:Y:S01]  /*9b10*/  @P0 STG.E.U16 desc[UR36][R4.64+0x10], R30 ;  /* 0x0000101e04000986 */ /* 0x0001e2000c101524 */
        /* <DEDUP_REMOVED lines=8> */
[C---:B------:R-:W-:Y:S01]  /*9ba0*/  ISETP.GT.AND P4, PT, R0.reuse, 0x18, P1 ;  /* 0x000000180000780c */ /* 0x040fe20000f84270 */
[----:B------:R-:W-:Y:S01]  /*9bb0*/  FMUL R71, R71, R155 ;  /* 0x0000009b47477220 */ /* 0x000fe20000400000 */
[----:B------:R-:W-:Y:S01]  /*9bc0*/  F2FP.BF16.F32.PACK_AB R58, RZ, R58 ;  /* 0x0000003aff3a723e */ /* 0x000fe200000010ff */
[----:B------:R-:W-:Y:S01]  /*9bd0*/  @P5 STG.E.U16 desc[UR36][R6.64+0x22], R33 ;  /* 0x0000222106005986 */ /* 0x000fe2000c101524 */
[----:B------:R-:W-:Y:S01]  /*9be0*/  ISETP.GT.AND P5, PT, R0, 0x19, P1 ;  /* 0x000000190000780c */ /* 0x000fe20000fa4270 */
[--C-:B0-----:R-:W-:Y:S01]  /*9bf0*/  @P0 IMAD.MOV.U32 R4, RZ, RZ, R14.reuse ;  /* 0x000000ffff040224 */ /* 0x101fe200078e000e */
[----:B------:R-:W-:Y:S01]  /*9c00*/  F2FP.BF16.F32.PACK_AB R59, RZ, R59 ;  /* 0x0000003bff3b723e */ /* 0x000fe200000010ff */
[--C-:B------:R-:W-:Y:S01]  /*9c10*/  @P0 IMAD.MOV.U32 R5, RZ, RZ, R15.reuse ;  /* 0x000000ffff050224 */ /* 0x100fe200078e000f */
[----:B------:R-:W-:Y:S01]  /*9c20*/  F2FP.BF16.F32.PACK_AB R60, RZ, R60 ;  /* 0x0000003cff3c723e */ /* 0x000fe200000010ff */
[----:B------:R-:W-:Y:S01]  /*9c30*/  FMUL R72, R72, R155 ;  /* 0x0000009b48487220 */ /* 0x000fe20000400000 */
[----:B------:R-:W-:Y:S01]  /*9c40*/  F2FP.BF16.F32.PACK_AB R61, RZ, R61 ;  /* 0x0000003dff3d723e */ /* 0x000fe200000010ff */
[-C--:B------:R-:W-:Y:S01]  /*9c50*/  FMUL R73, R73, R155.reuse ;  /* 0x0000009b49497220 */ /* 0x080fe20000400000 */
[----:B------:R0:W-:Y:S01]  /*9c60*/  @P0 STG.E.U16 desc[UR36][R4.64+0x20], R34 ;  /* 0x0000202204000986 */ /* 0x0001e2000c101524 */
        /* <DEDUP_REMOVED lines=9> */
[----:B------:R-:W-:Y:S01]  /*9d00*/  FMUL R78, R78, R155 ;  /* 0x0000009b4e4e7220 */ /* 0x000fe20000400000 */
[----:B------:R-:W-:Y:S01]  /*9d10*/  F2FP.BF16.F32.PACK_AB R66, RZ, R66 ;  /* 0x00000042ff42723e */ /* 0x000fe200000010ff */
        /* <DEDUP_REMOVED lines=17> */
[----:B------:R-:W-:Y:S01]  /*9e30*/  FMUL R83, R83, R155 ;  /* 0x0000009b53537220 */ /* 0x000fe20000400000 */
[----:B------:R-:W-:Y:S01]  /*9e40*/  F2FP.BF16.F32.PACK_AB R72, RZ, R72 ;  /* 0x00000048ff48723e */ /* 0x000fe200000010ff */
[----:B0-----:R-:W-:Y:S01]  /*9e50*/  @P0 IMAD.MOV.U32 R4, RZ, RZ, R14 ;  /* 0x000000ffff040224 */ /* 0x001fe200078e000e */
[----:B------:R-:W-:Y:S01]  /*9e60*/  F2FP.BF16.F32.PACK_AB R73, RZ, R73 ;  /* 0x00000049ff49723e */ /* 0x000fe200000010ff */
[----:B------:R-:W-:Y:S01]  /*9e70*/  @P0 IMAD.MOV.U32 R5, RZ, RZ, R15 ;  /* 0x000000ffff050224 */ /* 0x000fe200078e000f */
        /* <DEDUP_REMOVED lines=9> */
[----:B------:R-:W-:-:S02]  /*9f10*/  F2FP.BF16.F32.PACK_AB R77, RZ, R77 ;  /* 0x0000004dff4d723e */ /* 0x000fc400000010ff */
[----:B------:R-:W-:Y:S02]  /*9f20*/  F2FP.BF16.F32.PACK_AB R78, RZ, R78 ;  /* 0x0000004eff4e723e */ /* 0x000fe400000010ff */
[----:B------:R-:W-:Y:S02]  /*9f30*/  F2FP.BF16.F32.PACK_AB R79, RZ, R79 ;  /* 0x0000004fff4f723e */ /* 0x000fe400000010ff */
[----:B------:R-:W-:Y:S01]  /*9f40*/  F2FP.BF16.F32.PACK_AB R80, RZ, R80 ;  /* 0x00000050ff50723e */ /* 0x000fe200000010ff */
[----:B0-----:R-:W-:Y:S01]  /*9f50*/  @P3 IMAD.MOV.U32 R4, RZ, RZ, R14 ;  /* 0x000000ffff043224 */ /* 0x001fe200078e000e */
[----:B------:R-:W-:Y:S02]  /*9f60*/  @P3 MOV R5, R15 ;  /* 0x0000000f00053202 */ /* 0x000fe40000000f00 */
[----:B------:R-:W-:Y:S02]  /*9f70*/  F2FP.BF16.F32.PACK_AB R81, RZ, R81 ;  /* 0x00000051ff51723e */ /* 0x000fe400000010ff */
[----:B------:R-:W-:Y:S01]  /*9f80*/  F2FP.BF16.F32.PACK_AB R82, RZ, R82 ;  /* 0x00000052ff52723e */ /* 0x000fe200000010ff */
[----:B------:R0:W-:Y:S01]  /*9f90*/  @P3 STG.E.U16 desc[UR36][R4.64+0x32], R39 ;  /* 0x0000322704003986 */ /* 0x0001e2000c101524 */
[----:B------:R-:W-:-:S02]  /*9fa0*/  ISETP.GT.AND P3, PT, R0, 0x21, P2 ;  /* 0x000000210000780c */ /* 0x000fc40001764270 */
[----:B------:R-:W-:Y:S01]  /*9fb0*/  F2FP.BF16.F32.PACK_AB R83, RZ, R83 ;  /* 0x00000053ff53723e */ /* 0x000fe200000010ff */
[----:B------:R-:W-:Y:S01]  /*9fc0*/  @P4 STG.E.U16 desc[UR36][R6.64+0x40], R40 ;  /* 0x0000402806004986 */ /* 0x000fe2000c101524 */
[C---:B------:R-:W-:Y:S02]  /*9fd0*/  ISETP.GT.AND P4, PT, R0.reuse, 0x28, P1 ;  /* 0x000000280000780c */ /* 0x040fe40000f84270 */
[----:B------:R-:W-:Y:S01]  /*9fe0*/  F2FP.BF16.F32.PACK_AB R84, RZ, R84 ;  /* 0x00000054ff54723e */ /* 0x000fe200000010ff */
[----:B------:R-:W-:Y:S01]  /*9ff0*/  @P5 STG.E.U16 desc[UR36][R6.64+0x42], R41 ;  /* 0x0000422906005986 */ /* 0x000fe2000c101524 */
[----:B------:R-:W-:Y:S02]  /*a000*/  ISETP.GT.AND P5, PT, R0, 0x29, P1 ;  /* 0x000000290000780c */ /* 0x000fe40000fa4270 */
[----:B------:R-:W-:Y:S01]  /*a010*/  F2FP.BF16.F32.PACK_AB R85, RZ, R85 ;  /* 0x00000055ff55723e */ /* 0x000fe200000010ff */
[----:B0-----:R-:W-:Y:S01]  /*a020*/  @P0 IMAD.MOV.U32 R4, RZ, RZ, R14 ;  /* 0x000000ffff040224 */ /* 0x001fe200078e000e */
[----:B------:R-:W-:Y:S01]  /*a030*/  F2FP.BF16.F32.PACK_AB R86, RZ, R86 ;  /* 0x00000056ff56723e */ /* 0x000fe200000010ff */
[----:B------:R-:W-:Y:S01]  /*a040*/  @P0 IMAD.MOV.U32 R5, RZ, RZ, R15 ;  /* 0x000000ffff050224 */ /* 0x000fe200078e000f */
[----:B------:R-:W-:-:S04]  /*a050*/  F2FP.BF16.F32.PACK_AB R87, RZ, R87 ;  /* 0x00000057ff57723e */ /* 0x000fc800000010ff */
[----:B------:R0:W-:Y:S01]  /*a060*/  @P0 STG.E.U16 desc[UR36][R4.64+0x40], R42 ;  /* 0x0000402a04000986 */ /* 0x0001e2000c101524 */
[----:B------:R-:W-:Y:S01]  /*a070*/  ISETP.GT.AND P0, PT, R0, 0x28, P2 ;  /* 0x000000280000780c */ /* 0x000fe20001704270 */
[----:B0-----:R-:W-:Y:S02]  /*a080*/  @P3 IMAD.MOV.U32 R4, RZ, RZ, R14 ;  /* 0x000000ffff043224 */ /* 0x001fe400078e000e */
[----:B------:R-:W-:-:S05]  /*a090*/  @P3 IMAD.MOV.U32 R5, RZ, RZ, R15 ;  /* 0x000000ffff053224 */ /* 0x000fca00078e000f */
[----:B------:R0:W-:Y:S01]  /*a0a0*/  @P3 STG.E.U16 desc[UR36][R4.64+0x42], R43 ;  /* 0x0000422b04003986 */ /* 0x0001e2000c101524 */
[----:B------:R-:W-:-:S03]  /*a0b0*/  ISETP.GT.AND P3, PT, R0, 0x29, P2 ;  /* 0x000000290000780c */ /* 0x000fc60001764270 */
[----:B------:R-:W-:Y:S01]  /*a0c0*/  @P4 STG.E.U16 desc[UR36][R6.64+0x50], R44 ;  /* 0x0000502c06004986 */ /* 0x000fe2000c101524 */
[----:B------:R-:W-:-:S03]  /*a0d0*/  ISETP.GT.AND P4, PT, R0, 0x30, P1 ;  /* 0x000000300000780c */ /* 0x000fc60000f84270 */
[----:B------:R-:W-:Y:S01]  /*a0e0*/  @P5 STG.E.U16 desc[UR36][R6.64+0x52], R45 ;  /* 0x0000522d06005986 */ /* 0x000fe2000c101524 */
[----:B------:R-:W-:Y:S01]  /*a0f0*/  ISETP.GT.AND P5, PT, R0, 0x31, P1 ;  /* 0x000000310000780c */ /* 0x000fe20000fa4270 */
[----:B0-----:R-:W-:Y:S02]  /*a100*/  @P0 IMAD.MOV.U32 R4, RZ, RZ, R14 ;  /* 0x000000ffff040224 */ /* 0x001fe400078e000e */
[----:B------:R-:W-:-:S05]  /*a110*/  @P0 IMAD.MOV.U32 R5, RZ, RZ, R15 ;  /* 0x000000ffff050224 */ /* 0x000fca00078e000f */
        /* <DEDUP_REMOVED lines=13> */
[----:B------:R-:W-:Y:S02]  /*a1f0*/  ISETP.GT.AND P0, PT, R0, 0x38, P2 ;  /* 0x000000380000780c */ /* 0x000fe40001704270 */
[----:B0-----:R-:W-:Y:S01]  /*a200*/  @P3 MOV R4, R14 ;  /* 0x0000000e00043202 */ /* 0x001fe20000000f00 */
        /* <DEDUP_REMOVED lines=31> */
[----:B0-----:R-:W-:Y:S01]  /*a400*/  @P0 IMAD.MOV.U32 R4, RZ, RZ, R14 ;  /* 0x000000ffff040224 */ /* 0x001fe200078e000e */
[----:B------:R-:W-:-:S05]  /*a410*/  @P0 MOV R5, R15 ;  /* 0x0000000f00050202 */ /* 0x000fca0000000f00 */
        /* <DEDUP_REMOVED lines=33> */
[----:B------:R-:W-:Y:S02]  /*a630*/  ISETP.GT.AND P5, PT, R0, 0x69, P1 ;  /* 0x000000690000780c */ /* 0x000fe40000fa4270 */
[----:B0-----:R-:W-:Y:S01]  /*a640*/  @P0 MOV R4, R14 ;  /* 0x0000000e00040202 */ /* 0x001fe20000000f00 */
        /* <DEDUP_REMOVED lines=18> */
[C---:B------:R-:W-:Y:S02]  /*a770*/  ISETP.GT.AND P3, PT, R0.reuse, 0x78, P1 ;  /* 0x000000780000780c */ /* 0x040fe40000f64270 */
[C---:B------:R-:W-:Y:S01]  /*a780*/  ISETP.GT.AND P1, PT, R0.reuse, 0x79, P1 ;  /* 0x000000790000780c */ /* 0x040fe20000f24270 */
[----:B------:R-:W-:Y:S01]  /*a790*/  @P4 STG.E.U16 desc[UR36][R6.64+0xe0], R80 ;  /* 0x0000e05006004986 */ /* 0x000fe2000c101524 */
[----:B------:R-:W-:-:S03]  /*a7a0*/  ISETP.GT.AND P4, PT, R0, 0x71, P2 ;  /* 0x000000710000780c */ /* 0x000fc60001784270 */
[----:B------:R-:W-:Y:S01]  /*a7b0*/  @P5 STG.E.U16 desc[UR36][R6.64+0xe2], R81 ;  /* 0x0000e25106005986 */ /* 0x000fe2000c101524 */
[C---:B------:R-:W-:Y:S02]  /*a7c0*/  ISETP.GT.AND P5, PT, R0.reuse, 0x78, P2 ;  /* 0x000000780000780c */ /* 0x040fe400017a4270 */
[----:B------:R-:W-:Y:S01]  /*a7d0*/  ISETP.GT.AND P2, PT, R0, 0x79, P2 ;  /* 0x000000790000780c */ /* 0x000fe20001744270 */
[----:B0-----:R-:W-:Y:S02]  /*a7e0*/  @P0 IMAD.MOV.U32 R4, RZ, RZ, R14 ;  /* 0x000000ffff040224 */ /* 0x001fe400078e000e */
[----:B------:R-:W-:-:S05]  /*a7f0*/  @P0 IMAD.MOV.U32 R5, RZ, RZ, R15 ;  /* 0x000000ffff050224 */ /* 0x000fca00078e000f */
[----:B------:R0:W-:Y:S02]  /*a800*/  @P0 STG.E.U16 desc[UR36][R4.64+0xe0], R82 ;  /* 0x0000e05204000986 */ /* 0x0001e4000c101524 */
[----:B0-----:R-:W-:Y:S01]  /*a810*/  @P4 IMAD.MOV.U32 R4, RZ, RZ, R14 ;  /* 0x000000ffff044224 */ /* 0x001fe200078e000e */
[----:B------:R-:W-:-:S05]  /*a820*/  @P4 MOV R5, R15 ;  /* 0x0000000f00054202 */ /* 0x000fca0000000f00 */
[----:B------:R0:W-:Y:S04]  /*a830*/  @P4 STG.E.U16 desc[UR36][R4.64+0xe2], R83 ;  /* 0x0000e25304004986 */ /* 0x0001e8000c101524 */
[----:B------:R1:W-:Y:S04]  /*a840*/  @P3 STG.E.U16 desc[UR36][R6.64+0xf0], R84 ;  /* 0x0000f05406003986 */ /* 0x0003e8000c101524 */
[----:B------:R1:W-:Y:S01]  /*a850*/  @P1 STG.E.U16 desc[UR36][R6.64+0xf2], R85 ;  /* 0x0000f25506001986 */ /* 0x0003e2000c101524 */
[----:B0-----:R-:W-:Y:S02]  /*a860*/  @P5 IMAD.MOV.U32 R4, RZ, RZ, R14 ;  /* 0x000000ffff045224 */ /* 0x001fe400078e000e */
[----:B------:R-:W-:-:S05]  /*a870*/  @P5 IMAD.MOV.U32 R5, RZ, RZ, R15 ;  /* 0x000000ffff055224 */ /* 0x000fca00078e000f */
[----:B------:R1:W-:Y:S04]  /*a880*/  @P5 STG.E.U16 desc[UR36][R4.64+0xf0], R86 ;  /* 0x0000f05604005986 */ /* 0x0003e8000c101524 */
[----:B------:R1:W-:Y:S02]  /*a890*/  @P2 STG.E.U16 desc[UR36][R14.64+0xf2], R87 ;  /* 0x0000f2570e002986 */ /* 0x0003e4000c101524 */
.L_x_286:
[----:B------:R-:W-:Y:S05]  /*a8a0*/  BSYNC B0 ;  /* 0x0000000000007941 */ /* 0x000fea0003800000 */
.L_x_34:
[----:B------:R-:W-:Y:S01]  /*a8b0*/  ULDC UR4, c[0x0][0xc] ;  /* 0x0000030000047ab9 */ /* 0x000fe20000000800 */
[----:B------:R-:W-:Y:S01]  /*a8c0*/  ULDC UR5, c[0x0][0x10] ;  /* 0x0000040000057ab9 */ /* 0x000fe20000000800 */
[----:B0-----:R-:W0:Y:S01]  /*a8d0*/  LDC R3, c[0x0][0x14] ;  /* 0x00000500ff037b82 */ /* 0x001e220000000800 */
[----:B------:R-:W-:Y:S01]  /*a8e0*/  UIMAD.WIDE.U32 UR4, UR4, UR5, URZ ;  /* 0x00000005040472a5 */ /* 0x000fe2000f8e003f */
[----:B------:R-:W-:Y:S01]  /*a8f0*/  PRMT R0, RZ, 0x7610, R0 ;  /* 0x00007610ff007816 */ /* 0x000fe20000000000 */
[----:B-----5:R-:W-:Y:S02]  /*a900*/  IMAD.MOV.U32 R154, RZ, RZ, -0x1 ;  /* 0xffffffffff9a7424 */ /* 0x020fe400078e00ff */
[----:B------:R-:W-:Y:S02]  /*a910*/  IMAD.MOV.U32 R23, RZ, RZ, -0x1 ;  /* 0xffffffffff177424 */ /* 0x000fe400078e00ff */
[----:B0-----:R-:W-:-:S04]  /*a920*/  IMAD.WIDE.U32 R16, R3, UR4, R16 ;  /* 0x0000000403107c25 */ /* 0x001fc8000f8e0010 */
[----:B------:R-:W-:Y:S01]  /*a930*/  IMAD R3, R3, UR5, RZ ;  /* 0x0000000503037c24 */ /* 0x000fe2000f8e02ff */
[----:B------:R-:W-:Y:S02]  /*a940*/  ULDC.64 UR4, c[0x0][0x650] ;  /* 0x0001940000047ab9 */ /* 0x000fe40000000a00 */
[----:B------:R-:W-:Y:S01]  /*a950*/  ISETP.GE.U32.AND P0, PT, R16, UR4, PT ;  /* 0x0000000410007c0c */ /* 0x000fe2000bf06070 */
[----:B------:R-:W-:-:S05]  /*a960*/  IMAD.IADD R17, R17, 0x1, R3 ;  /* 0x0000000111117824 */ /* 0x000fca00078e0203 */
[----:B------:R-:W-:-:S13]  /*a970*/  ISETP.GE.U32.AND.EX P0, PT, R17, UR5, PT, P0 ;  /* 0x0000000511007c0c */ /* 0x000fda000bf06100 */
[----:B------:R-:W-:Y:S05]  /*a980*/  @P0 BRA `(.L_x_287) ;  /* 0x0000000400640947 */ /* 0x000fea0003800000 */
[----:B------:R-:W0:Y:S01]  /*a990*/  S2R R12, SR_CTAID.X ;  /* 0x00000000000c7919 */ /* 0x000e220000002500 */
[----:B--2---:R-:W2:Y:S01]  /*a9a0*/  LDC.64 R10, c[0x0][0x628] ;  /* 0x00018a00ff0a7b82 */ /* 0x004ea20000000a00 */
[----:B------:R-:W-:Y:S01]  /*a9b0*/  ULDC UR4, c[0x0][0x150] ;  /* 0x0000540000047ab9 */ /* 0x000fe20000000800 */
[----:B------:R-:W-:Y:S01]  /*a9c0*/  IMAD.MOV.U32 R8, RZ, RZ, R16 ;  /* 0x000000ffff087224 */ /* 0x000fe200078e0010 */
[----:B------:R-:W0:Y:S01]  /*a9d0*/  S2R R24, SR_CTAID.Y ;  /* 0x0000000000187919 */ /* 0x000e220000002600 */
[----:B------:R-:W-:-:S04]  /*a9e0*/  IMAD.MOV.U32 R9, RZ, RZ, R17 ;  /* 0x000000ffff097224 */ /* 0x000fc800078e0011 */
[----:B------:R-:W3:Y:S08]  /*a9f0*/  LDC R21, c[0x0][0x144] ;  /* 0x00005100ff157b82 */ /* 0x000ef00000000800 */
[----:B------:R-:W3:Y:S08]  /*aa00*/  LDC R0, c[0x0][0x630] ;  /* 0x00018c00ff007b82 */ /* 0x000ef00000000800 */
[----:B-1----:R-:W1:Y:S01]  /*aa10*/  LDC.64 R14, c[0x0][0x620] ;  /* 0x00018800ff0e7b82 */ /* 0x002e620000000a00 */
[----:B--2---:R-:W-:-:S04]  /*aa20*/  ISETP.NE.U32.AND P0, PT, R10, RZ, PT ;  /* 0x000000ff0a00720c */ /* 0x004fc80003f05070 */
[----:B------:R-:W-:Y:S02]  /*aa30*/  ISETP.NE.AND.EX P0, PT, R11, RZ, PT, P0 ;  /* 0x000000ff0b00720c */ /* 0x000fe40003f05300 */
[----:B0-----:R-:W-:-:S05]  /*aa40*/  I2FP.F32.U32 R3, R12 ;  /* 0x0000000c00037245 */ /* 0x001fca0000201000 */
[----:B------:R-:W-:-:S04]  /*aa50*/  FMUL R3, R3, UR4 ;  /* 0x0000000403037c20 */ /* 0x000fc80008400000 */
[----:B------:R0:W2:Y:S02]  /*aa60*/  F2I.U32.TRUNC.NTZ R20, R3 ;  /* 0x0000000300147305 */ /* 0x0000a4000020f000 */
[----:B---3--:R-:W-:Y:S05]  /*aa70*/  @!P0 BRA `(.L_x_288) ;  /* 0x0000000000288947 */ /* 0x008fea0003800000 */
[----:B0-----:R-:W0:Y:S02]  /*aa80*/  LDC R3, c[0x0][0x634] ;  /* 0x00018d00ff037b82 */ /* 0x001e240000000800 */
[----:B0-----:R-:W-:-:S05]  /*aa90*/  IADD3 R3, P0, R16, R3, RZ ;  /* 0x0000000310037210 */ /* 0x001fca0007f1e0ff */
        /* <DEDUP_REMOVED lines=8> */
.L_x_288:
[----:B------:R-:W3:Y:S01]  /*ab20*/  LDC.64 R30, c[0x0][0x640] ;  /* 0x00019000ff1e7b82 */ /* 0x000ee20000000a00 */
[-CC-:B------:R-:W-:Y:S01]  /*ab30*/  SHF.R.U64 R23, R8, R0.reuse, R9.reuse ;  /* 0x0000000008177219 */ /* 0x180fe20000001209 */
[----:B--2---:R-:W-:Y:S01]  /*ab40*/  IMAD.MOV R20, RZ, RZ, -R20 ;  /* 0x000000ffff147224 */ /* 0x004fe200078e0a14 */
[----:B------:R-:W-:Y:S01]  /*ab50*/  SHF.R.U32.HI R0, RZ, R0, R9 ;  /* 0x00000000ff007219 */ /* 0x000fe20000011609 */
[----:B------:R-:W-:Y:S01]  /*ab60*/  ULDC UR4, c[0x0][0x154] ;  /* 0x0000550000047ab9 */ /* 0x000fe20000000800 */
[----:B0-----:R-:W-:Y:S01]  /*ab70*/  IADD3 R3, P0, RZ, -R23, RZ ;  /* 0x80000017ff037210 */ /* 0x001fe20007f1e0ff */
[----:B------:R-:W-:Y:S02]  /*ab80*/  IMAD R26, R21, R20, R12 ;  /* 0x00000014151a7224 */ /* 0x000fe400078e020c */
[----:B------:R-:W0:Y:S01]  /*ab90*/  LDC R6, c[0x0][0x618] ;  /* 0x00018600ff067b82 */ /* 0x000e220000000800 */
[----:B------:R-:W-:Y:S01]  /*aba0*/  IADD3.X R5, RZ, ~R0, RZ, P0, !PT ;  /* 0x80000000ff057210 */ /* 0x000fe200007fe4ff */
[----:B------:R-:W-:-:S04]  /*abb0*/  IMAD.MOV.U32 R7, RZ, RZ, 0x1 ;  /* 0x00000001ff077424 */ /* 0x000fc800078e00ff */
[-C--:B-1----:R-:W-:Y:S02]  /*abc0*/  IMAD R0, R5, R14.reuse, RZ ;  /* 0x0000000e05007224 */ /* 0x082fe400078e02ff */
[----:B------:R-:W1:Y:S01]  /*abd0*/  LDC R8, c[0x0][0x608] ;  /* 0x00018200ff087b82 */ /* 0x000e620000000800 */
[----:B------:R-:W-:-:S04]  /*abe0*/  IMAD.WIDE.U32 R4, R3, R14, R16 ;  /* 0x0000000e03047225 */ /* 0x000fc800078e0010 */
[----:B------:R-:W-:Y:S01]  /*abf0*/  IMAD R3, R3, R15, R0 ;  /* 0x0000000f03037224 */ /* 0x000fe200078e0200 */
[----:B------:R-:W-:Y:S02]  /*ac00*/  I2FP.F32.U32 R0, R24 ;  /* 0x0000001800007245 */ /* 0x000fe40000201000 */
[----:B------:R-:W2:Y:S01]  /*ac10*/  LDC R28, c[0x0][0x658] ;  /* 0x00019600ff1c7b82 */ /* 0x000ea20000000800 */
[----:B------:R-:W-:Y:S01]  /*ac20*/  IMAD.IADD R3, R5, 0x1, R3 ;  /* 0x0000000105037824 */ /* 0x000fe200078e0203 */
[----:B---3--:R-:W-:Y:S01]  /*ac30*/  ISETP.NE.U32.AND P0, PT, R30, RZ, PT ;  /* 0x000000ff1e00720c */ /* 0x008fe20003f05070 */
[----:B------:R-:W-:Y:S01]  /*ac40*/  FMUL R0, R0, UR4 ;  /* 0x0000000400007c20 */ /* 0x000fe20008400000 */
[----:B------:R-:W-:Y:S02]  /*ac50*/  IMAD.MOV.U32 R5, RZ, RZ, -0x1 ;  /* 0xffffffffff057424 */ /* 0x000fe400078e00ff */
[----:B------:R-:W-:Y:S01]  /*ac60*/  ISETP.NE.AND.EX P0, PT, R31, RZ, PT, P0 ;  /* 0x000000ff1f00720c */ /* 0x000fe20003f05300 */
[----:B------:R3:W2:Y:S01]  /*ac70*/  F2I.U32.TRUNC.NTZ R13, R0 ;  /* 0x00000000000d7305 */ /* 0x0006a2000020f000 */
[----:B------:R-:W3:Y:S01]  /*ac80*/  LDC R15, c[0x0][0x148] ;  /* 0x00005200ff0f7b82 */ /* 0x000ee20000000800 */
[----:B0-----:R-:W-:-:S02]  /*ac90*/  SHF.R.U64 R12, R4, R6, R3 ;  /* 0x00000006040c7219 */ /* 0x001fc40000001203 */
[----:B------:R-:W-:-:S05]  /*aca0*/  SHF.R.U32.HI R3, RZ, R6, R3 ;  /* 0x00000006ff037219 */ /* 0x000fca0000011603 */
[----:B------:R-:W0:Y:S01]  /*acb0*/  LDC R20, c[0x0][0x600] ;  /* 0x00018000ff147b82 */ /* 0x000e220000000800 */
[-CC-:B-1----:R-:W-:Y:S02]  /*acc0*/  SHF.R.U64 R10, R12, R8.reuse, R3.reuse ;  /* 0x000000080c0a7219 */ /* 0x182fe40000001203 */
[----:B------:R-:W-:-:S05]  /*acd0*/  SHF.R.U32.HI R3, RZ, R8, R3 ;  /* 0x00000008ff037219 */ /* 0x000fca0000011603 */
[----:B------:R-:W1:Y:S01]  /*ace0*/  LDC R21, c[0x0][0x648] ;  /* 0x00019200ff157b82 */ /* 0x000e620000000800 */
[-C--:B--2---:R-:W-:Y:S02]  /*acf0*/  SHF.L.U32 R4, R5, R28.reuse, RZ ;  /* 0x0000001c05047219 */ /* 0x084fe400000006ff */
[-CC-:B------:R-:W-:Y:S02]  /*ad00*/  SHF.R.U64 R14, R10, R28.reuse, R3.reuse ;  /* 0x0000001c0a0e7219 */ /* 0x180fe40000001203 */
[----:B------:R-:W-:Y:S02]  /*ad10*/  SHF.R.U32.HI R5, RZ, R28, R3 ;  /* 0x0000001cff057219 */ /* 0x000fe40000011603 */
[----:B------:R-:W-:Y:S01]  /*ad20*/  LOP3.LUT R153, RZ, R4, RZ, 0x33, !PT ;  /* 0x00000004ff997212 */ /* 0x000fe200078e33ff */
[----:B------:R-:W2:Y:S01]  /*ad30*/  LDC R25, c[0x0][0x638] ;  /* 0x00018e00ff197b82 */ /* 0x000ea20000000800 */
[----:B------:R-:W-:Y:S01]  /*ad40*/  SHF.L.U32 R28, R7, R28, RZ ;  /* 0x0000001c071c7219 */ /* 0x000fe200000006ff */
[----:B------:R-:W-:-:S06]  /*ad50*/  IMAD.MOV.U32 R4, RZ, RZ, R14 ;  /* 0x000000ffff047224 */ /* 0x000fcc00078e000e */
[----:B------:R-:W0:Y:S01]  /*ad60*/  LDC R27, c[0x0][0x610] ;  /* 0x00018400ff1b7b82 */ /* 0x000e220000000800 */
[----:B------:R-:W-:Y:S05]  /*ad70*/  @!P0 BRA `(.L_x_289) ;  /* 0x0000000000288947 */ /* 0x000fea0003800000 */
[----:B------:R-:W5:Y:S02]  /*ad80*/  LDC R3, c[0x0][0x64c] ;  /* 0x00019300ff037b82 */ /* 0x000f640000000800 */
[----:B-----5:R-:W-:-:S05]  /*ad90*/  IADD3 R3, P0, R14, R3, RZ ;  /* 0x000000030e037210 */ /* 0x020fca0007f1e0ff */
        /* <DEDUP_REMOVED lines=8> */
.L_x_289:
[----:B------:R-:W-:Y:S01]  /*ae20*/  ISETP.NE.AND P0, PT, R2, 0x1, PT ;  /* 0x000000010200780c */ /* 0x000fe20003f05270 */
[----:B------:R-:W-:Y:S01]  /*ae30*/  IMAD.MOV R13, RZ, RZ, -R13 ;  /* 0x000000ffff0d7224 */ /* 0x000fe200078e0a0d */
[----:B-1-3--:R-:W-:Y:S01]  /*ae40*/  SHF.R.U64 R0, R4, R21, R5 ;  /* 0x0000001504007219 */ /* 0x00afe20000001205 */
[----:B0-----:R-:W-:Y:S01]  /*ae50*/  VIADD R5, R20, 0xffffffff ;  /* 0xffffffff14057836 */ /* 0x001fe20000000000 */
[----:B------:R-:W-:Y:S02]  /*ae60*/  LOP3.LUT R153, R10, R153, RZ, 0xc0, !PT ;  /* 0x000000990a997212 */ /* 0x000fe400078ec0ff */
[----:B------:R-:W-:Y:S02]  /*ae70*/  IADD3 R3, -R0, RZ, RZ ;  /* 0x000000ff00037210 */ /* 0x000fe40007ffe1ff */
[----:B------:R-:W-:Y:S01]  /*ae80*/  LOP3.LUT R5, R12, R5, RZ, 0xc0, !PT ;  /* 0x000000050c057212 */ /* 0x000fe200078ec0ff */
[----:B------:R-:W-:Y:S02]  /*ae90*/  IMAD R153, R28, R0, R153 ;  /* 0x000000001c997224 */ /* 0x000fe400078e0299 */
[----:B--2---:R-:W-:-:S02]  /*aea0*/  IMAD R0, R3, R25, R14 ;  /* 0x0000001903007224 */ /* 0x004fc400078e020e */
[----:B------:R-:W-:Y:S02]  /*aeb0*/  @P0 IMAD R26, R15, R13, R24 ;  /* 0x0000000d0f1a0224 */ /* 0x000fe400078e0218 */
[----:B------:R-:W-:Y:S02]  /*aec0*/  IMAD R4, R0, R20, R5 ;  /* 0x0000001400047224 */ /* 0x000fe400078e0205 */
[----:B------:R-:W-:Y:S02]  /*aed0*/  IMAD R153, R153, R27, R26 ;  /* 0x0000001b99997224 */ /* 0x000fe400078e021a */
[----:B------:R-:W-:-:S03]  /*aee0*/  IMAD.MOV.U32 R3, RZ, RZ, 0x1 ;  /* 0x00000001ff037424 */ /* 0x000fc600078e00ff */
[----:B------:R-:W-:Y:S02]  /*aef0*/  SEL R154, R4, R153, !P0 ;  /* 0x00000099049a7207 */ /* 0x000fe40004000000 */
[----:B------:R-:W-:Y:S02]  /*af00*/  PRMT R0, R3, 0x7610, R0 ;  /* 0x0000761003007816 */ /* 0x000fe40000000000 */
[----:B------:R-:W-:-:S07]  /*af10*/  SEL R153, R153, R4, !P0 ;  /* 0x0000000499997207 */ /* 0x000fce0004000000 */
.L_x_287:
[----:B------:R-:W-:-:S13]  /*af20*/  LOP3.LUT P0, RZ, R0, 0xff, RZ, 0xc0, !PT ;  /* 0x000000ff00ff7812 */ /* 0x000fda000780c0ff */
[----:B------:R-:W-:Y:S05]  /*af30*/  @P0 BRA `(.L_x_290) ;  /* 0xffffff6000b80947 */ /* 0x000fea000383ffff */
[----:B------:R-:W-:Y:S05]  /*af40*/  EXIT ;  /* 0x000000000000794d */ /* 0x000fea0003800000 */
.L_x_7:
[----:B0-----:R-:W-:Y:S01]  /*af50*/  ULDC.64 UR4, c[0x0][0x650] ;  /* 0x0001940000047ab9 */ /* 0x001fe20000000a00 */
        /* <DEDUP_REMOVED lines=25> */
.L_x_292:
[----:B------:R-:W0:Y:S01]  /*b0f0*/  LDC.64 R28, c[0x0][0x640] ;  /* 0x00019000ff1c7b82 */ /* 0x000e220000000a00 */
[-CC-:B------:R-:W-:Y:S01]  /*b100*/  SHF.R.U64 R22, R12, R6.reuse, R13.reuse ;  /* 0x000000060c167219 */ /* 0x180fe2000000120d */
[----:B------:R-:W-:Y:S01]  /*b110*/  IMAD.MOV.U32 R30, RZ, RZ, 0x1 ;  /* 0x00000001ff1e7424 */ /* 0x000fe200078e00ff */
[----:B------:R-:W-:Y:S02]  /*b120*/  SHF.R.U32.HI R6, RZ, R6, R13 ;  /* 0x00000006ff067219 */ /* 0x000fe4000001160d */
        /* <DEDUP_REMOVED lines=8> */
[----:B0-----:R-:W-:Y:S02]  /*b1b0*/  ISETP.NE.U32.AND P0, PT, R28, RZ, PT ;  /* 0x000000ff1c00720c */ /* 0x001fe40003f05070 */
[----:B------:R-:W-:Y:S02]  /*b1c0*/  IADD3 R9, R9, R11, RZ ;  /* 0x0000000b09097210 */ /* 0x000fe40007ffe0ff */
[----:B------:R-:W-:-:S03]  /*b1d0*/  ISETP.NE.AND.EX P0, PT, R29, RZ, PT, P0 ;  /* 0x000000ff1d00720c */ /* 0x000fc60003f05300 */
[----:B------:R-:W0:Y:S01]  /*b1e0*/  LDC R20, c[0x0][0x600] ;  /* 0x00018000ff147b82 */ /* 0x000e220000000800 */
[-CC-:B-1----:R-:W-:Y:S01]  /*b1f0*/  SHF.R.U64 R14, R8, R10.reuse, R9.reuse ;  /* 0x0000000a080e7219 */ /* 0x182fe20000001209 */
[----:B------:R-:W-:Y:S01]  /*b200*/  IMAD.MOV.U32 R8, RZ, RZ, -0x1 ;  /* 0xffffffffff087424 */ /* 0x000fe200078e00ff */
[----:B------:R-:W-:-:S05]  /*b210*/  SHF.R.U32.HI R9, RZ, R10, R9 ;  /* 0x0000000aff097219 */ /* 0x000fca0000011609 */
[----:B------:R-:W1:Y:S01]  /*b220*/  LDC R26, c[0x0][0x648] ;  /* 0x00019200ff1a7b82 */ /* 0x000e620000000800 */
[-CC-:B--2---:R-:W-:Y:S02]  /*b230*/  SHF.R.U64 R21, R14, R12.reuse, R9.reuse ;  /* 0x0000000c0e157219 */ /* 0x184fe40000001209 */
[----:B------:R-:W-:-:S05]  /*b240*/  SHF.R.U32.HI R6, RZ, R12, R9 ;  /* 0x0000000cff067219 */ /* 0x000fca0000011609 */
[----:B------:R-:W2:Y:S01]  /*b250*/  LDC R27, c[0x0][0x638] ;  /* 0x00018e00ff1b7b82 */ /* 0x000ea20000000800 */
[-C--:B---3--:R-:W-:Y:S02]  /*b260*/  SHF.L.U32 R8, R8, R25.reuse, RZ ;  /* 0x0000001908087219 */ /* 0x088fe400000006ff */
[-CC-:B------:R-:W-:Y:S02]  /*b270*/  SHF.R.U64 R23, R21, R25.reuse, R6.reuse ;  /* 0x0000001915177219 */ /* 0x180fe40000001206 */
[----:B------:R-:W-:Y:S02]  /*b280*/  LOP3.LUT R32, RZ, R8, RZ, 0x33, !PT ;  /* 0x00000008ff207212 */ /* 0x000fe400078e33ff */
[----:B------:R-:W-:Y:S01]  /*b290*/  SHF.R.U32.HI R9, RZ, R25, R6 ;  /* 0x00000019ff097219 */ /* 0x000fe20000011606 */
[----:B------:R-:W3:Y:S01]  /*b2a0*/  LDC R31, c[0x0][0x610] ;  /* 0x00018400ff1f7b82 */ /* 0x000ee20000000800 */
[----:B------:R-:W-:Y:S01]  /*b2b0*/  IMAD.MOV.U32 R8, RZ, RZ, R23 ;  /* 0x000000ffff087224 */ /* 0x000fe200078e0017 */
[----:B------:R-:W-:Y:S06]  /*b2c0*/  @!P0 BRA `(.L_x_293) ;  /* 0x0000000000288947 */ /* 0x000fec0003800000 */
        /* <DEDUP_REMOVED lines=10> */
.L_x_293:
[----:B------:R-:W-:Y:S02]  /*b370*/  ISETP.NE.AND P0, PT, R2, 0x1, PT ;  /* 0x000000010200780c */ /* 0x000fe40003f05270 */
[----:B-1----:R-:W-:Y:S01]  /*b380*/  SHF.R.U64 R6, R8, R26, R9 ;  /* 0x0000001a08067219 */ /* 0x002fe20000001209 */
[----:B0-----:R-:W-:Y:S01]  /*b390*/  VIADD R9, R20, 0xffffffff ;  /* 0xffffffff14097836 */ /* 0x001fe20000000000 */
[----:B------:R-:W-:Y:S02]  /*b3a0*/  SHF.L.U32 R30, R30, R25, RZ ;  /* 0x000000191e1e7219 */ /* 0x000fe400000006ff */
[----:B------:R-:W-:Y:S01]  /*b3b0*/  LOP3.LUT R5, R21, R32, RZ, 0xc0, !PT ;  /* 0x0000002015057212 */ /* 0x000fe200078ec0ff */
[----:B------:R-:W-:-:S04]  /*b3c0*/  IMAD.MOV R8, RZ, RZ, -R6 ;  /* 0x000000ffff087224 */ /* 0x000fc800078e0a06 */
[----:B------:R-:W-:Y:S01]  /*b3d0*/  IMAD R6, R30, R6, R5 ;  /* 0x000000061e067224 */ /* 0x000fe200078e0205 */
[----:B------:R-:W-:Y:S01]  /*b3e0*/  LOP3.LUT R5, R14, R9, RZ, 0xc0, !PT ;  /* 0x000000090e057212 */ /* 0x000fe200078ec0ff */
[----:B------:R-:W-:Y:S02]  /*b3f0*/  @P0 IMAD R3, R7, R24, R4 ;  /* 0x0000001807030224 */ /* 0x000fe400078e0204 */
[----:B--2---:R-:W-:Y:S02]  /*b400*/  IMAD R4, R8, R27, R23 ;  /* 0x0000001b08047224 */ /* 0x004fe400078e0217 */
[----:B---3--:R-:W-:Y:S02]  /*b410*/  IMAD R3, R6, R31, R3 ;  /* 0x0000001f06037224 */ /* 0x008fe400078e0203 */
[----:B------:R-:W-:Y:S02]  /*b420*/  IMAD R4, R4, R20, R5 ;  /* 0x0000001404047224 */ /* 0x000fe400078e0205 */
[----:B------:R-:W-:-:S02]  /*b430*/  IMAD.MOV.U32 R8, RZ, RZ, 0x1 ;  /* 0x00000001ff087424 */ /* 0x000fc400078e00ff */
[----:B------:R-:W-:Y:S01]  /*b440*/  IMAD.MOV.U32 R6, RZ, RZ, R22 ;  /* 0x000000ffff067224 */ /* 0x000fe200078e0016 */
[----:B------:R-:W-:Y:S02]  /*b450*/  SEL R20, R4, R3, !P0 ;  /* 0x0000000304147207 */ /* 0x000fe40004000000 */
[----:B------:R-:W-:-:S07]  /*b460*/  SEL R21, R3, R4, !P0 ;  /* 0x0000000403157207 */ /* 0x000fce0004000000 */
.L_x_291:
[----:B------:R-:W-:-:S08]  /*b470*/  NOP ;  /* 0x0000000000007918 */ /* 0x000fd00000000000 */
[----:B------:R-:W0:-:S00]  /*b480*/  USETMAXREG.DEALLOC.CTAPOOL 0x28 ;  /* 0x00000028000079c8 */ /* 0x000e0000080e0500 */
[----:B0-----:R-:W-:-:S13]  /*b490*/  ISETP.NE.AND P0, PT, R0, RZ, PT ;  /* 0x000000ff0000720c */ /* 0x001fda0003f05270 */
[----:B------:R-:W-:Y:S05]  /*b4a0*/  @P0 EXIT ;  /* 0x000000000000094d */ /* 0x000fea0003800000 */
[----:B------:R-:W-:Y:S01]  /*b4b0*/  LOP3.LUT P0, RZ, R8, 0xff, RZ, 0xc0, !PT ;  /* 0x000000ff08ff7812 */ /* 0x000fe2000780c0ff */
[----:B------:R-:W-:Y:S01]  /*b4c0*/  IMAD.MOV.U32 R3, RZ, RZ, RZ ;  /* 0x000000ffff037224 */ /* 0x000fe200078e00ff */
[----:B------:R-:W-:-:S11]  /*b4d0*/  MOV R0, 0x1 ;  /* 0x0000000100007802 */ /* 0x000fd60000000f00 */
[----:B------:R-:W-:Y:S05]  /*b4e0*/  @!P0 BRA `(.L_x_294) ;  /* 0x0000000c00448947 */ /* 0x000fea0003800000 */
[----:B------:R-:W0:Y:S01]  /*b4f0*/  LDC R0, c[0x0][0x28c] ;  /* 0x0000a300ff007b82 */ /* 0x000e220000000800 */
[----:B------:R-:W1:Y:S01]  /*b500*/  S2R R12, SR_CgaCtaId ;  /* 0x00000000000c7919 */ /* 0x000e620000008800 */
[----:B------:R-:W-:Y:S01]  /*b510*/  ULDC UR5, c[0x0][0x600] ;  /* 0x0001800000057ab9 */ /* 0x000fe20000000800 */
[----:B------:R-:W-:Y:S01]  /*b520*/  ULDC UR4, c[0x0][0xc] ;  /* 0x0000030000047ab9 */ /* 0x000fe20000000800 */
[----:B------:R-:W-:Y:S01]  /*b530*/  UIADD3 UR16, UR5, -0x1, URZ ;  /* 0xffffffff05107890 */ /* 0x000fe2000fffe03f */
[----:B------:R-:W-:Y:S01]  /*b540*/  BSSY B0, `(.L_x_294) ;  /* 0x00000cb000007945 */ /* 0x000fe20003800000 */
[----:B------:R-:W-:Y:S01]  /*b550*/  ULDC UR6, c[0x0][0x658] ;  /* 0x0001960000067ab9 */ /* 0x000fe20000000800 */
[----:B------:R-:W-:Y:S01]  /*b560*/  ULDC UR5, c[0x0][0x10] ;  /* 0x0000040000057ab9 */ /* 0x000fe20000000800 */
[----:B------:R-:W-:Y:S01]  /*b570*/  UMOV UR7, 0xffffffff ;  /* 0xffffffff00077882 */ /* 0x000fe20000000000 */
[----:B------:R-:W-:Y:S01]  /*b580*/  UMOV UR8, 0x1 ;  /* 0x0000000100087882 */ /* 0x000fe20000000000 */
[----:B------:R-:W-:Y:S01]  /*b590*/  UIMAD.WIDE.U32 UR4, UR4, UR5, URZ ;  /* 0x00000005040472a5 */ /* 0x000fe2000f8e003f */
[----:B------:R-:W-:Y:S01]  /*b5a0*/  IMAD.MOV.U32 R9, RZ, RZ, 0x1 ;  /* 0x00000001ff097424 */ /* 0x000fe200078e00ff */
[----:B------:R-:W-:Y:S01]  /*b5b0*/  USHF.L.U32 UR7, UR7, UR6, URZ ;  /* 0x0000000607077299 */ /* 0x000fe2000800063f */
[----:B------:R-:W-:Y:S01]  /*b5c0*/  LOP3.LUT R8, R19, 0x2, RZ, 0xfc, !PT ;  /* 0x0000000213087812 */ /* 0x000fe200078efcff */
[----:B------:R-:W-:-:S02]  /*b5d0*/  USHF.L.U32 UR18, UR8, UR6, URZ ;  /* 0x0000000608127299 */ /* 0x000fc4000800063f */
[----:B------:R-:W-:Y:S01]  /*b5e0*/  ULOP3.LUT UR17, URZ, UR7, URZ, 0x33, !UPT ;  /* 0x000000073f117292 */ /* 0x000fe2000f8e333f */
[----:B------:R-:W-:Y:S01]  /*b5f0*/  ULDC UR6, c[0x0][0x14] ;  /* 0x0000050000067ab9 */ /* 0x000fe20000000800 */
[----:B------:R-:W-:Y:S01]  /*b600*/  ULDC.64 UR22, c[0x0][0x198] ;  /* 0x0000660000167ab9 */ /* 0x000fe20000000a00 */
[----:B------:R-:W-:Y:S02]  /*b610*/  UIMAD.WIDE.U32 UR20, UR4, UR6, URZ ;  /* 0x00000006041472a5 */ /* 0x000fe4000f8e003f */
[----:B------:R-:W-:Y:S01]  /*b620*/  UIMAD UR13, UR5, UR6, URZ ;  /* 0x00000006050d72a4 */ /* 0x000fe2000f8e023f */
[----:B0-----:R-:W-:-:S03]  /*b630*/  VIADD R0, R0, 0x3f ;  /* 0x0000003f00007836 */ /* 0x001fc60000000000 */
[----:B------:R-:W-:Y:S02]  /*b640*/  UIADD3 UR13, UR21, UR13, URZ ;  /* 0x0000000d150d7290 */ /* 0x000fe4000fffe03f */
[----:B------:R-:W-:-:S04]  /*b650*/  SHF.R.S32.HI R3, RZ, 0x1f, R0 ;  /* 0x0000001fff037819 */ /* 0x000fc80000011400 */
[----:B------:R-:W-:Y:S01]  /*b660*/  LEA.HI R10, R3, R0, RZ, 0x6 ;  /* 0x00000000030a7211 */ /* 0x000fe200078f30ff */
[C---:B-1----:R-:W-:Y:S02]  /*b670*/  IMAD.SHL.U32 R11, R12.reuse, 0x40, RZ ;  /* 0x000000400c0b7824 */ /* 0x042fe400078e00ff */
[----:B------:R-:W-:Y:S01]  /*b680*/  IMAD.SHL.U32 R12, R12, 0x1000, RZ ;  /* 0x000010000c0c7824 */ /* 0x000fe200078e00ff */
[----:B------:R-:W-:Y:S01]  /*b690*/  SHF.R.S32.HI R10, RZ, 0x6, R10 ;  /* 0x00000006ff0a7819 */ /* 0x000fe2000001140a */
[----:B------:R-:W-:Y:S01]  /*b6a0*/  IMAD.MOV.U32 R0, RZ, RZ, 0x1 ;  /* 0x00000001ff007424 */ /* 0x000fe200078e00ff */
[----:B------:R-:W-:Y:S01]  /*b6b0*/  LOP3.LUT R11, R11, 0x40, RZ, 0xc0, !PT ;  /* 0x000000400b0b7812 */ /* 0x000fe200078ec0ff */
[----:B------:R-:W-:Y:S01]  /*b6c0*/  IMAD.MOV.U32 R3, RZ, RZ, RZ ;  /* 0x000000ffff037224 */ /* 0x000fe200078e00ff */
[----:B------:R-:W-:Y:S01]  /*b6d0*/  LOP3.LUT R12, R12, 0x1000, RZ, 0xc0, !PT ;  /* 0x000010000c0c7812 */ /* 0x000fe200078ec0ff */
[----:B------:R-:W-:-:S07]  /*b6e0*/  VIADD R13, R10, 0x1 ;  /* 0x000000010a0d7836 */ /* 0x000fce0000000000 */
.L_x_305:
[----:B------:R-:W-:-:S03]  /*b6f0*/  UMOV UR4, 0xffffffff ;  /* 0xffffffff00047882 */ /* 0x000fc60000000000 */
[----:B------:R-:W-:Y:S05]  /*b700*/  BRA.DIV UR4, `(.L_x_295) ;  /* 0x0000000e04c87947 */ /* 0x000fea000b800000 */
[----:B------:R-:W-:-:S13]  /*b710*/  ELECT P6, URZ, PT ;  /* 0x00000000003f782f */ /* 0x000fda00038c0000 */
.L_x_317:
[----:B------:R-:W0:Y:S01]  /*b720*/  LDC R4, c[0x0][0x28c] ;  /* 0x0000a300ff047b82 */ /* 0x000e220000000800 */
[----:B------:R-:W-:Y:S01]  /*b730*/  BSSY B1, `(.L_x_296) ;  /* 0x0000038000017945 */ /* 0x000fe20003800000 */
[----:B0-----:R-:W-:-:S13]  /*b740*/  ISETP.LT.OR P6, PT, R4, 0x1, !P6 ;  /* 0x000000010400780c */ /* 0x001fda00077c1670 */
[----:B------:R-:W-:Y:S05]  /*b750*/  @P6 BRA `(.L_x_297) ;  /* 0x0000000000d46947 */ /* 0x000fea0003800000 */
[----:B------:R-:W-:Y:S01]  /*b760*/  IMAD R20, R20, 0x80, R11 ;  /* 0x0000008014147824 */ /* 0x000fe200078e020b */
[----:B------:R-:W-:Y:S01]  /*b770*/  MOV R4, R13 ;  /* 0x0000000d00047202 */ /* 0x000fe20000000f00 */
[----:B------:R-:W-:Y:S02]  /*b780*/  IMAD R21, R21, 0xc0, RZ ;  /* 0x000000c015157824 */ /* 0x000fe400078e02ff */
[----:B------:R-:W-:Y:S02]  /*b790*/  IMAD.MOV.U32 R24, RZ, RZ, RZ ;  /* 0x000000ffff187224 */ /* 0x000fe400078e00ff */
[----:B------:R-:W-:Y:S02]  /*b7a0*/  IMAD.MOV.U32 R5, RZ, RZ, R0 ;  /* 0x000000ffff057224 */ /* 0x000fe400078e0000 */
[----:B------:R-:W-:-:S07]  /*b7b0*/  IMAD.MOV.U32 R7, RZ, RZ, R3 ;  /* 0x000000ffff077224 */ /* 0x000fce00078e0003 */
.L_x_300:
[----:B------:R-:W0:Y:S01]  /*b7c0*/  S2R R15, SR_CgaCtaId ;  /* 0x00000000000f7919 */ /* 0x000e220000008800 */
[----:B------:R-:W-:Y:S02]  /*b7d0*/  MOV R14, 0x400 ;  /* 0x00000400000e7802 */ /* 0x000fe40000000f00 */
[----:B------:R-:W-:Y:S02]  /*b7e0*/  LOP3.LUT P1, RZ, R18, 0x7f, RZ, 0xc0, !PT ;  /* 0x0000007f12ff7812 */ /* 0x000fe4000782c0ff */
[----:B0-----:R-:W-:Y:S02]  /*b7f0*/  LEA R22, R15, R14, 0x18 ;  /* 0x0000000e0f167211 */ /* 0x001fe400078ec0ff */
[----:B------:R-:W-:-:S09]  /*b800*/  SHF.L.U32 R14, R5, 0x1f, RZ ;  /* 0x0000001f050e7819 */ /* 0x000fd200000006ff */
[----:B------:R-:W0:Y:S01]  /*b810*/  @!P1 LDC R15, c[0x0][0x500] ;  /* 0x00014000ff0f9b82 */ /* 0x000e220000000800 */
[----:B------:R-:W-:-:S04]  /*b820*/  IMAD R23, R7, 0x8, R22 ;  /* 0x0000000807177824 */ /* 0x000fc800078e0216 */
[----:B------:R-:W1:Y:S02]  /*b830*/  SYNCS.PHASECHK.TRANS64.TRYWAIT P0, [R23+URZ+0x28], R14 ;  /* 0x0000280e170075a7 */ /* 0x000e64000800017f */
[----:B-1----:R-:W-:Y:S05]  /*b840*/  @!P0 BRA `(.L_x_298) ;  /* 0x0000000c00988947 */ /* 0x002fea0003800000 */
.L_x_318:
[----:B-1----:R-:W-:Y:S01]  /*b850*/  PRMT R14, R8, 0x9910, RZ ;  /* 0x00009910080e7816 */ /* 0x002fe200000000ff */
[----:B0-----:R0:W-:Y:S03]  /*b860*/  @!P1 SYNCS.ARRIVE.TRANS64 RZ, [R23+URZ], R15 ;  /* 0x0000000f17ff99a7 */ /* 0x0011e6000800003f */
[----:B------:R-:W-:-:S13]  /*b870*/  ISETP.NE.AND P0, PT, R14, 0x2, PT ;  /* 0x000000020e00780c */ /* 0x000fda0003f05270 */
[----:B0-----:R-:W-:Y:S05]  /*b880*/  @P0 BRA `(.L_x_299) ;  /* 0x0000000000040947 */ /* 0x001fea0003800000 */
[----:B------:R-:W-:Y:S01]  /*b890*/  BPT.TRAP 0x1 ;  /* 0x000000040000795c */ /* 0x000fe20000300000 */
.L_x_299:
[----:B------:R-:W-:Y:S01]  /*b8a0*/  IMAD R15, R7, 0x6000, R22 ;  /* 0x00006000070f7824 */ /* 0x000fe200078e0216 */
[----:B------:R-:W-:Y:S01]  /*b8b0*/  R2UR UR9, R23 ;  /* 0x00000000170972ca */ /* 0x000fe200000e0000 */
[----:B------:R-:W-:Y:S01]  /*b8c0*/  IMAD R14, R7, 0x2000, R12 ;  /* 0x00002000070e7824 */ /* 0x000fe200078e020c */
[----:B------:R-:W-:Y:S01]  /*b8d0*/  UIADD3 UR4, UP0, UR22, 0xf0, URZ ;  /* 0x000000f016047890 */ /* 0x000fe2000ff1e03f */
[----:B------:R-:W-:Y:S01]  /*b8e0*/  VIADD R4, R4, 0xffffffff ;  /* 0xffffffff04047836 */ /* 0x000fe20000000000 */
[----:B------:R-:W-:Y:S01]  /*b8f0*/  R2UR UR5, R15 ;  /* 0x000000000f0572ca */ /* 0x000fe200000e0000 */
[----:B------:R-:W-:Y:S01]  /*b900*/  IMAD R14, R14, 0x2, R22 ;  /* 0x000000020e0e7824 */ /* 0x000fe200078e0216 */
[----:B------:R-:W-:Y:S01]  /*b910*/  R2UR UR11, R21 ;  /* 0x00000000150b72ca */ /* 0x000fe200000e0000 */
[----:B------:R-:W-:Y:S01]  /*b920*/  UIADD3 UR24, UP1, UR22, 0x1f0, URZ ;  /* 0x000001f016187890 */ /* 0x000fe2000ff3e03f */
[----:B------:R-:W-:Y:S01]  /*b930*/  R2UR UR10, R24 ;  /* 0x00000000180a72ca */ /* 0x000fe200000e0000 */
[----:B------:R-:W-:Y:S01]  /*b940*/  VIADD R7, R7, 0x1 ;  /* 0x0000000107077836 */ /* 0x000fe20000000000 */
[----:B------:R-:W-:Y:S01]  /*b950*/  R2UR UR8, R14 ;  /* 0x000000000e0872ca */ /* 0x000fe200000e0000 */
[----:B------:R-:W-:Y:S01]  /*b960*/  UIADD3.X UR25, URZ, UR23, URZ, UP1, !UPT ;  /* 0x000000173f197290 */ /* 0x000fe20008ffe43f */
[----:B------:R-:W-:Y:S01]  /*b970*/  R2UR UR12, R6 ;  /* 0x00000000060c72ca */ /* 0x000fe200000e0000 */
[----:B------:R-:W-:Y:S01]  /*b980*/  UMOV UR6, 0x0 ;  /* 0x0000000000067882 */ /* 0x000fe20000000000 */
[----:B------:R-:W-:Y:S01]  /*b990*/  R2UR UR19, R20 ;  /* 0x00000000141372ca */ /* 0x000fe200000e0000 */
[----:B------:R-:W-:Y:S01]  /*b9a0*/  UMOV UR7, 0x10000000 ;  /* 0x1000000000077882 */ /* 0x000fe20000000000 */
[----:B------:R-:W-:Y:S01]  /*b9b0*/  ISETP.GT.AND P1, PT, R4, 0x1, PT ;  /* 0x000000010400780c */ /* 0x000fe20003f24270 */
[----:B------:R-:W-:Y:S01]  /*b9c0*/  UIADD3 UR14, UR5, 0x100, URZ ;  /* 0x00000100050e7890 */ /* 0x000fe2000fffe03f */
[C---:B------:R-:W-:Y:S01]  /*b9d0*/  ISETP.NE.AND P0, PT, R7.reuse, 0x5, PT ;  /* 0x000000050700780c */ /* 0x040fe20003f05270 */
[----:B------:R-:W-:Y:S01]  /*b9e0*/  UIADD3.X UR5, URZ, UR23, URZ, UP0, !UPT ;  /* 0x000000173f057290 */ /* 0x000fe200087fe43f */
[----:B------:R-:W-:Y:S01]  /*b9f0*/  VIADD R24, R24, 0x40 ;  /* 0x0000004018187836 */ /* 0x000fe20000000000 */
[----:B------:R-:W-:Y:S01]  /*ba00*/  UMOV UR26, 0x30000 ;  /* 0x00030000001a7882 */ /* 0x000fe20000000000 */
[----:B------:R-:W-:Y:S01]  /*ba10*/  SEL R14, RZ, 0x1, P0 ;  /* 0x00000001ff0e7807 */ /* 0x000fe20000000000 */
[----:B------:R-:W-:Y:S01]  /*ba20*/  UIADD3 UR15, UR8, 0x1e100, URZ ;  /* 0x0001e100080f7890 */ /* 0x000fe2000fffe03f */
[----:B------:R-:W-:-:S02]  /*ba30*/  SEL R7, R7, RZ, P0 ;  /* 0x000000ff07077207 */ /* 0x000fc40000000000 */
[----:B------:R-:W-:Y:S01]  /*ba40*/  UMOV UR8, UR14 ;  /* 0x0000000e00087c82 */ /* 0x000fe20008000000 */
[----:B------:R-:W-:Y:S01]  /*ba50*/  LOP3.LUT R5, R5, R14, RZ, 0x3c, !PT ;  /* 0x0000000e05057212 */ /* 0x000fe200078e3cff */
[----:B------:R0:W-:Y:S02]  /*ba60*/  UTMALDG.3D [UR8], [UR4], desc[UR6] ;  /* 0x00000608040075b4 */ /* 0x0001e40008011000 */
[----:B0-----:R-:W-:Y:S01]  /*ba70*/  UMOV UR8, UR15 ;  /* 0x0000000f00087c82 */ /* 0x001fe20008000000 */
[----:B------:R-:W-:Y:S02]  /*ba80*/  UMOV UR11, UR19 ;  /* 0x00000013000b7c82 */ /* 0x000fe40008000000 */
[----:B------:R0:W-:Y:S02]  /*ba90*/  UTMALDG.3D.MULTICAST [UR8], [UR24], UR26, desc[UR6] ;  /* 0x00000608180073b4 */ /* 0x0001e4000801181a */
[----:B0-----:R-:W-:Y:S05]  /*baa0*/  @P1 BRA `(.L_x_300) ;  /* 0xfffffffc00441947 */ /* 0x001fea000383ffff */
.L_x_297:
[----:B------:R-:W-:Y:S05]  /*bab0*/  BSYNC B1 ;  /* 0x0000000000017941 */ /* 0x000fea0003800000 */
.L_x_296:
[----:B------:R-:W-:Y:S01]  /*bac0*/  LOP3.LUT P1, RZ, R9, 0xff, RZ, 0xc0, !PT ;  /* 0x000000ff09ff7812 */ /* 0x000fe2000782c0ff */
[C---:B------:R-:W-:Y:S01]  /*bad0*/  IMAD.IADD R6, R10.reuse, 0x1, R3 ;  /* 0x000000010a067824 */ /* 0x040fe200078e0203 */
[----:B------:R-:W-:Y:S01]  /*bae0*/  ULDC.64 UR4, c[0x0][0x650] ;  /* 0x0001940000047ab9 */ /* 0x000fe20000000a00 */
[----:B------:R-:W-:Y:S01]  /*baf0*/  ISETP.GE.U32.AND P2, PT, R10, 0x5, PT ;  /* 0x000000050a00780c */ /* 0x000fe20003f46070 */
[----:B------:R-:W-:Y:S01]  /*bb00*/  BSSY B1, `(.L_x_301) ;  /* 0x000006c000017945 */ /* 0x000fe20003800000 */
[----:B------:R-:W-:Y:S01]  /*bb10*/  IMAD.MOV.U32 R21, RZ, RZ, -0x1 ;  /* 0xffffffffff157424 */ /* 0x000fe200078e00ff */
[----:B------:R-:W-:Y:S02]  /*bb20*/  ISETP.GT.U32.AND P0, PT, R6, 0x4, PT ;  /* 0x000000040600780c */ /* 0x000fe40003f04070 */
[----:B------:R-:W-:Y:S02]  /*bb30*/  MOV R20, 0xffffffff ;  /* 0xffffffff00147802 */ /* 0x000fe40000000f00 */
[----:B------:R-:W-:-:S02]  /*bb40*/  ISETP.LT.U32.AND P0, PT, R10, 0x5, P0 ;  /* 0x000000050a00780c */ /* 0x000fc40000701070 */
[----:B------:R-:W-:Y:S01]  /*bb50*/  PRMT R9, RZ, 0x7610, R9 ;  /* 0x00007610ff097816 */ /* 0x000fe20000000009 */
[----:B------:R-:W0:Y:S01]  /*bb60*/  @P1 S2R R5, SR_CgaCtaId ;  /* 0x0000000000051919 */ /* 0x000e220000008800 */
[----:B------:R-:W-:-:S04]  /*bb70*/  @P1 MOV R4, 0x400 ;  /* 0x0000040000041802 */ /* 0x000fc80000000f00 */
[----:B0-----:R-:W-:Y:S01]  /*bb80*/  @P1 LEA R3, R5, R4, 0x18 ;  /* 0x0000000405031211 */ /* 0x001fe200078ec0ff */
[----:B------:R-:W-:-:S03]  /*bb90*/  IMAD.WIDE.U32 R4, R6, -0x33333333, RZ ;  /* 0xcccccccd06047825 */ /* 0x000fc600078e00ff */
[----:B------:R0:W-:Y:S01]  /*bba0*/  @P1 SYNCS.ARRIVE.TRANS64.A1T0 RZ, [R3+URZ+0x68], RZ ;  /* 0x000068ff03ff19a7 */ /* 0x0001e2000810003f */
[----:B------:R-:W-:Y:S02]  /*bbb0*/  IADD3 R16, P1, R16, UR20, RZ ;  /* 0x0000001410107c10 */ /* 0x000fe4000ff3e0ff */
[----:B------:R-:W-:Y:S02]  /*bbc0*/  SHF.R.U32.HI R5, RZ, 0x2, R5 ;  /* 0x00000002ff057819 */ /* 0x000fe40000011605 */
[----:B------:R-:W-:Y:S02]  /*bbd0*/  IADD3.X R17, R17, UR13, RZ, P1, !PT ;  /* 0x0000000d11117c10 */ /* 0x000fe40008ffe4ff */
[----:B------:R-:W-:Y:S02]  /*bbe0*/  PRMT R4, RZ, 0x7610, R4 ;  /* 0x00007610ff047816 */ /* 0x000fe40000000004 */
[----:B0-----:R-:W-:Y:S02]  /*bbf0*/  SEL R3, RZ, 0x1, !P0 ;  /* 0x00000001ff037807 */ /* 0x001fe40004000000 */
[----:B------:R-:W-:-:S02]  /*bc00*/  ISETP.GE.U32.AND P0, PT, R16, UR4, PT ;  /* 0x0000000410007c0c */ /* 0x000fc4000bf06070 */
[----:B------:R-:W-:Y:S01]  /*bc10*/  LOP3.LUT R0, R0, R3, RZ, 0x3c, !PT ;  /* 0x0000000300007212 */ /* 0x000fe200078e3cff */
[----:B------:R-:W-:Y:S01]  /*bc20*/  IMAD R3, R5, -0x5, R6 ;  /* 0xfffffffb05037824 */ /* 0x000fe200078e0206 */
[----:B------:R-:W-:Y:S01]  /*bc30*/  ISETP.GE.U32.AND.EX P0, PT, R17, UR5, PT, P0 ;  /* 0x0000000511007c0c */ /* 0x000fe2000bf06100 */
[----:B------:R-:W-:Y:S01]  /*bc40*/  IMAD.MOV.U32 R6, RZ, RZ, -0x1 ;  /* 0xffffffffff067424 */ /* 0x000fe200078e00ff */
[----:B------:R-:W-:-:S11]  /*bc50*/  @P2 LOP3.LUT R0, R0, 0x1, R5, 0x78, !PT ;  /* 0x0000000100002812 */ /* 0x000fd600078e7805 */
[----:B------:R-:W-:Y:S05]  /*bc60*/  @P0 BRA `(.L_x_302) ;  /* 0x0000000400540947 */ /* 0x000fea0003800000 */
[----:B------:R-:W0:Y:S01]  /*bc70*/  S2R R15, SR_CTAID.X ;  /* 0x00000000000f7919 */ /* 0x000e220000002500 */
[----:B------:R-:W-:Y:S01]  /*bc80*/  ULDC.64 UR4, c[0x0][0x628] ;  /* 0x00018a0000047ab9 */ /* 0x000fe20000000a00 */
[----:B------:R-:W-:Y:S01]  /*bc90*/  ULDC UR7, c[0x0][0x630] ;  /* 0x00018c0000077ab9 */ /* 0x000fe20000000800 */
[----:B------:R-:W-:Y:S01]  /*bca0*/  ISETP.NE.U32.AND P0, PT, RZ, UR4, PT ;  /* 0x00000004ff007c0c */ /* 0x000fe2000bf05070 */
[----:B------:R-:W1:Y:S01]  /*bcb0*/  S2R R20, SR_CTAID.Y ;  /* 0x0000000000147919 */ /* 0x000e620000002600 */
[----:B------:R-:W-:Y:S01]  /*bcc0*/  ULDC UR8, c[0x0][0x150] ;  /* 0x0000540000087ab9 */ /* 0x000fe20000000800 */
[----:B------:R-:W-:Y:S01]  /*bcd0*/  IMAD.MOV.U32 R4, RZ, RZ, R16 ;  /* 0x000000ffff047224 */ /* 0x000fe200078e0010 */
[----:B------:R-:W-:Y:S01]  /*bce0*/  ISETP.NE.AND.EX P0, PT, RZ, UR5, PT, P0 ;  /* 0x00000005ff007c0c */ /* 0x000fe2000bf05300 */
[----:B------:R-:W-:Y:S01]  /*bcf0*/  IMAD.MOV.U32 R5, RZ, RZ, R17 ;  /* 0x000000ffff057224 */ /* 0x000fe200078e0011 */
[----:B0-----:R-:W-:-:S11]  /*bd00*/  I2FP.F32.U32 R22, R15 ;  /* 0x0000000f00167245 */ /* 0x001fd60000201000 */
[----:B------:R-:W-:Y:S05]  /*bd10*/  @!P0 BRA `(.L_x_303) ;  /* 0x0000000000288947 */ /* 0x000fea0003800000 */
[----:B------:R-:W-:Y:S02]  /*bd20*/  ULDC UR6, c[0x0][0x634] ;  /* 0x00018d0000067ab9 */ /* 0x000fe40000000800 */
[----:B------:R-:W-:-:S05]  /*bd30*/  IADD3 R5, P0, R16, UR6, RZ ;  /* 0x0000000610057c10 */ /* 0x000fca000ff1e0ff */
[----:B------:R-:W-:-:S04]  /*bd40*/  IMAD.X R21, RZ, RZ, R17, P0 ;  /* 0x000000ffff157224 */ /* 0x000fc800000e0611 */
[----:B------:R-:W-:-:S04]  /*bd50*/  IMAD.WIDE.U32 R6, R21, UR4, RZ ;  /* 0x0000000415067c25 */ /* 0x000fc8000f8e00ff */
[----:B------:R-:W-:-:S04]  /*bd60*/  IMAD.WIDE.U32 R6, P0, R5, UR5, R6 ;  /* 0x0000000505067c25 */ /* 0x000fc8000f800006 */
[----:B------:R-:W-:-:S04]  /*bd70*/  IMAD.WIDE.U32 R4, R5, UR4, RZ ;  /* 0x0000000405047c25 */ /* 0x000fc8000f8e00ff */
[----:B------:R-:W-:Y:S01]  /*bd80*/  IMAD.MOV.U32 R4, RZ, RZ, R7 ;  /* 0x000000ffff047224 */ /* 0x000fe200078e0007 */
[----:B------:R-:W-:Y:S01]  /*bd90*/  IADD3 RZ, P1, R5, R6, RZ ;  /* 0x0000000605ff7210 */ /* 0x000fe20007f3e0ff */
[----:B------:R-:W-:-:S04]  /*bda0*/  IMAD.X R5, RZ, RZ, RZ, P0 ;  /* 0x000000ffff057224 */ /* 0x000fc800000e06ff */
[----:B------:R-:W-:-:S08]  /*bdb0*/  IMAD.WIDE.U32.X R4, R21, UR5, R4, P1 ;  /* 0x0000000515047c25 */ /* 0x000fd000088e0404 */
.L_x_303:
[--C-:B------:R-:W-:Y:S01]  /*bdc0*/  SHF.R.U64 R14, R4, UR7, R5.reuse ;  /* 0x00000007040e7c19 */ /* 0x100fe20008001205 */
[----:B------:R-:W-:Y:S01]  /*bdd0*/  FMUL R22, R22, UR8 ;  /* 0x0000000816167c20 */ /* 0x000fe20008400000 */
[----:B------:R-:W-:Y:S01]  /*bde0*/  SHF.R.U32.HI R4, RZ, UR7, R5 ;  /* 0x00000007ff047c19 */ /* 0x000fe20008011605 */
[----:B------:R-:W0:Y:S01]  /*bdf0*/  LDC R6, c[0x0][0x144] ;  /* 0x00005100ff067b82 */ /* 0x000e220000000800 */
[----:B------:R-:W-:Y:S01]  /*be00*/  IADD3 R5, P0, RZ, -R14, RZ ;  /* 0x8000000eff057210 */ /* 0x000fe20007f1e0ff */
[----:B------:R-:W-:Y:S01]  /*be10*/  ULDC UR6, c[0x0][0x154] ;  /* 0x0000550000067ab9 */ /* 0x000fe20000000800 */
[----:B-1----:R-:W-:Y:S01]  /*be20*/  I2FP.F32.U32 R7, R20 ;  /* 0x0000001400077245 */ /* 0x002fe20000201000 */
[----:B------:R-:W-:Y:S01]  /*be30*/  ULDC.64 UR4, c[0x0][0x620] ;  /* 0x0001880000047ab9 */ /* 0x000fe20000000a00 */
[----:B------:R-:W1:Y:S01]  /*be40*/  F2I.U32.TRUNC.NTZ R22, R22 ;  /* 0x0000001600167305 */ /* 0x000e62000020f000 */
[----:B------:R-:W-:Y:S01]  /*be50*/  IMAD.X R4, RZ, RZ, ~R4, P0 ;  /* 0x000000ffff047224 */ /* 0x000fe200000e0e04 */
[----:B------:R-:W-:Y:S01]  /*be60*/  ISETP.NE.AND P2, PT, R2, 0x1, PT ;  /* 0x000000010200780c */ /* 0x000fe20003f45270 */
[----:B------:R-:W-:Y:S01]  /*be70*/  FMUL R23, R7, UR6 ;  /* 0x0000000607177c20 */ /* 0x000fe20008400000 */
[----:B------:R-:W2:Y:S01]  /*be80*/  LDC R25, c[0x0][0x148] ;  /* 0x00005200ff197b82 */ /* 0x000ea20000000800 */
[----:B------:R-:W-:Y:S01]  /*be90*/  IMAD R4, R4, UR4, RZ ;  /* 0x0000000404047c24 */ /* 0x000fe2000f8e02ff */
[----:B------:R-:W-:-:S02]  /*bea0*/  ULDC.64 UR6, c[0x0][0x640] ;  /* 0x0001900000067ab9 */ /* 0x000fc40000000a00 */
[----:B------:R-:W-:Y:S01]  /*beb0*/  ISETP.NE.U32.AND P0, PT, RZ, UR6, PT ;  /* 0x00000006ff007c0c */ /* 0x000fe2000bf05070 */
[----:B------:R-:W3:Y:S01]  /*bec0*/  F2I.U32.TRUNC.NTZ R23, R23 ;  /* 0x0000001700177305 */ /* 0x000ee2000020f000 */
[C---:B------:R-:W-:Y:S02]  /*bed0*/  IMAD R7, R5.reuse, UR5, R4 ;  /* 0x0000000505077c24 */ /* 0x040fe4000f8e0204 */
[----:B------:R-:W-:Y:S01]  /*bee0*/  IMAD.WIDE.U32 R4, R5, UR4, R16 ;  /* 0x0000000405047c25 */ /* 0x000fe2000f8e0010 */
[----:B------:R-:W-:Y:S01]  /*bef0*/  ULDC UR4, c[0x0][0x618] ;  /* 0x0001860000047ab9 */ /* 0x000fe20000000800 */
[----:B------:R-:W-:Y:S02]  /*bf00*/  ISETP.NE.AND.EX P0, PT, RZ, UR7, PT, P0 ;  /* 0x00000007ff007c0c */ /* 0x000fe4000bf05300 */
[----:B------:R-:W-:Y:S02]  /*bf10*/  IMAD.IADD R5, R5, 0x1, R7 ;  /* 0x0000000105057824 */ /* 0x000fe400078e0207 */
[----:B-1----:R-:W-:-:S03]  /*bf20*/  IMAD.MOV R22, RZ, RZ, -R22 ;  /* 0x000000ffff167224 */ /* 0x002fc600078e0a16 */
[----:B------:R-:W-:Y:S01]  /*bf30*/  SHF.R.U64 R21, R4, UR4, R5 ;  /* 0x0000000404157c19 */ /* 0x000fe20008001205 */
[----:B0-----:R-:W-:Y:S01]  /*bf40*/  IMAD R15, R6, R22, R15 ;  /* 0x00000016060f7224 */ /* 0x001fe200078e020f */
[----:B------:R-:W-:Y:S01]  /*bf50*/  SHF.R.U32.HI R4, RZ, UR4, R5 ;  /* 0x00000004ff047c19 */ /* 0x000fe20008011605 */
[----:B------:R-:W-:Y:S01]  /*bf60*/  ULDC UR4, c[0x0][0x608] ;  /* 0x0001820000047ab9 */ /* 0x000fe20000000800 */
[----:B---3--:R-:W-:Y:S02]  /*bf70*/  IMAD.MOV R6, RZ, RZ, -R23 ;  /* 0x000000ffff067224 */ /* 0x008fe400078e0a17 */
[--C-:B------:R-:W-:Y:S02]  /*bf80*/  SHF.R.U32.HI R5, RZ, UR4, R4.reuse ;  /* 0x00000004ff057c19 */ /* 0x100fe40008011604 */
[----:B------:R-:W-:Y:S01]  /*bf90*/  SHF.R.U64 R22, R21, UR4, R4 ;  /* 0x0000000415167c19 */ /* 0x000fe20008001204 */
[----:B------:R-:W-:Y:S01]  /*bfa0*/  ULDC UR4, c[0x0][0x658] ;  /* 0x0001960000047ab9 */ /* 0x000fe20000000800 */
[----:B--2---:R-:W-:Y:S01]  /*bfb0*/  @P2 IMAD R15, R25, R6, R20 ;  /* 0x00000006190f2224 */ /* 0x004fe200078e0214 */
[----:B------:R-:W-:-:S02]  /*bfc0*/  SHF.R.U32.HI R23, RZ, UR4, R5 ;  /* 0x00000004ff177c19 */ /* 0x000fc40008011605 */
[----:B------:R-:W-:-:S03]  /*bfd0*/  SHF.R.U64 R20, R22, UR4, R5 ;  /* 0x0000000416147c19 */ /* 0x000fc60008001205 */
[----:B------:R-:W-:Y:S01]  /*bfe0*/  IMAD.MOV.U32 R5, RZ, RZ, R23 ;  /* 0x000000ffff057224 */ /* 0x000fe200078e0017 */
[----:B------:R-:W-:Y:S01]  /*bff0*/  MOV R6, R20 ;  /* 0x0000001400067202 */ /* 0x000fe20000000f00 */
[----:B------:R-:W-:Y:S06]  /*c000*/  @!P0 BRA `(.L_x_304) ;  /* 0x00000000002c8947 */ /* 0x000fec0003800000 */
        /* <DEDUP_REMOVED lines=9> */
[----:B------:R-:W-:-:S04]  /*c0a0*/  IMAD.WIDE.U32.X R4, R23, UR7, R4, P1 ;  /* 0x0000000717047c25 */ /* 0x000fc800088e0404 */
[----:B------:R-:W-:-:S07]  /*c0b0*/  IMAD.MOV.U32 R6, RZ, RZ, R4 ;  /* 0x000000ffff067224 */ /* 0x000fce00078e0004 */
.L_x_304:
[----:B------:R-:W-:Y:S01]  /*c0c0*/  ULDC UR4, c[0x0][0x648] ;  /* 0x0001920000047ab9 */ /* 0x000fe20000000800 */
[----:B------:R-:W-:Y:S01]  /*c0d0*/  LOP3.LUT R4, R22, UR17, RZ, 0xc0, !PT ;  /* 0x0000001116047c12 */ /* 0x000fe2000f8ec0ff */
[----:B------:R-:W-:Y:S01]  /*c0e0*/  ULDC UR5, c[0x0][0x610] ;  /* 0x0001840000057ab9 */ /* 0x000fe20000000800 */
[----:B------:R-:W-:Y:S01]  /*c0f0*/  SHF.R.U64 R5, R6, UR4, R5 ;  /* 0x0000000406057c19 */ /* 0x000fe20008001205 */
[----:B------:R-:W-:Y:S01]  /*c100*/  ULDC UR4, c[0x0][0x638] ;  /* 0x00018e0000047ab9 */ /* 0x000fe20000000800 */
[----:B------:R-:W-:-:S03]  /*c110*/  LOP3.LUT R21, R21, UR16, RZ, 0xc0, !PT ;  /* 0x0000001015157c12 */ /* 0x000fc6000f8ec0ff */
[----:B------:R-:W-:Y:S02]  /*c120*/  IMAD.MOV R7, RZ, RZ, -R5 ;  /* 0x000000ffff077224 */ /* 0x000fe400078e0a05 */
[----:B------:R-:W-:Y:S02]  /*c130*/  IMAD R4, R5, UR18, R4 ;  /* 0x0000001205047c24 */ /* 0x000fe4000f8e0204 */
[----:B------:R-:W-:Y:S01]  /*c140*/  IMAD R20, R7, UR4, R20 ;  /* 0x0000000407147c24 */ /* 0x000fe2000f8e0214 */
[----:B------:R-:W-:Y:S01]  /*c150*/  ULDC UR4, c[0x0][0x600] ;  /* 0x0001800000047ab9 */ /* 0x000fe20000000800 */
[----:B------:R-:W-:Y:S02]  /*c160*/  IMAD R15, R4, UR5, R15 ;  /* 0x00000005040f7c24 */ /* 0x000fe4000f8e020f */
[----:B------:R-:W-:Y:S02]  /*c170*/  IMAD R6, R20, UR4, R21 ;  /* 0x0000000414067c24 */ /* 0x000fe4000f8e0215 */
[----:B------:R-:W-:-:S03]  /*c180*/  IMAD.MOV.U32 R4, RZ, RZ, 0x1 ;  /* 0x00000001ff047424 */ /* 0x000fc600078e00ff */
[----:B------:R-:W-:Y:S02]  /*c190*/  SEL R20, R6, R15, !P2 ;  /* 0x0000000f06147207 */ /* 0x000fe40005000000 */
[----:B------:R-:W-:Y:S01]  /*c1a0*/  SEL R21, R15, R6, !P2 ;  /* 0x000000060f157207 */ /* 0x000fe20005000000 */
[----:B------:R-:W-:-:S07]  /*c1b0*/  IMAD.MOV.U32 R6, RZ, RZ, R14 ;  /* 0x000000ffff067224 */ /* 0x000fce00078e000e */
.L_x_302:
[----:B------:R-:W-:Y:S05]  /*c1c0*/  BSYNC B1 ;  /* 0x0000000000017941 */ /* 0x000fea0003800000 */
.L_x_301:
[----:B------:R-:W-:-:S13]  /*c1d0*/  LOP3.LUT P0, RZ, R4, 0xff, RZ, 0xc0, !PT ;  /* 0x000000ff04ff7812 */ /* 0x000fda000780c0ff */
[----:B------:R-:W-:Y:S05]  /*c1e0*/  @P0 BRA `(.L_x_305) ;  /* 0xfffffff400400947 */ /* 0x000fea000383ffff */
[----:B------:R-:W-:Y:S05]  /*c1f0*/  BSYNC B0 ;  /* 0x0000000000007941 */ /* 0x000fea0003800000 */
.L_x_294:
[----:B------:R-:W-:-:S03]  /*c200*/  UMOV UR4, 0xffffffff ;  /* 0xffffffff00047882 */ /* 0x000fc60000000000 */
[----:B------:R-:W-:Y:S05]  /*c210*/  BRA.DIV UR4, `(.L_x_306) ;  /* 0x0000000604387947 */ /* 0x000fea000b800000 */
[----:B------:R-:W-:-:S13]  /*c220*/  ELECT P6, URZ, PT ;  /* 0x00000000003f782f */ /* 0x000fda00038c0000 */
.L_x_321:
[----:B------:R-:W-:Y:S04]  /*c230*/  BSSY B0, `(.L_x_307) ;  /* 0x0000034000007945 */ /* 0x000fe80003800000 */
[----:B------:R-:W-:Y:S05]  /*c240*/  @!P6 BRA `(.L_x_308) ;  /* 0x0000000000c8e947 */ /* 0x000fea0003800000 */
[----:B------:R-:W-:-:S04]  /*c250*/  LOP3.LUT R19, R19, 0x2, RZ, 0xfc, !PT ;  /* 0x0000000213137812 */ /* 0x000fc800078efcff */
[----:B------:R-:W-:-:S13]  /*c260*/  ISETP.NE.AND P0, PT, R19, 0x3, PT ;  /* 0x000000031300780c */ /* 0x000fda0003f05270 */
[----:B------:R-:W-:Y:S05]  /*c270*/  @!P0 BRA `(.L_x_309) ;  /* 0x0000000000048947 */ /* 0x000fea0003800000 */
[----:B------:R-:W-:Y:S01]  /*c280*/  BPT.TRAP 0x1 ;  /* 0x000000040000795c */ /* 0x000fe20000300000 */
.L_x_309:
[----:B------:R-:W0:Y:S01]  /*c290*/  S2R R5, SR_CgaCtaId ;  /* 0x0000000000057919 */ /* 0x000e220000008800 */
[----:B------:R-:W-:Y:S02]  /*c2a0*/  MOV R2, 0x400 ;  /* 0x0000040000027802 */ /* 0x000fe40000000f00 */
[----:B------:R-:W-:Y:S02]  /*c2b0*/  SHF.L.U32 R4, R0, 0x1f, RZ ;  /* 0x0000001f00047819 */ /* 0x000fe400000006ff */
[----:B0-----:R-:W-:-:S05]  /*c2c0*/  LEA R2, R5, R2, 0x18 ;  /* 0x0000000205027211 */ /* 0x001fca00078ec0ff */
[----:B------:R-:W-:-:S04]  /*c2d0*/  VIADD R2, R2, 0x28 ;  /* 0x0000002802027836 */ /* 0x000fc80000000000 */
[C---:B------:R-:W-:Y:S01]  /*c2e0*/  IMAD R7, R3.reuse, 0x8, R2 ;  /* 0x0000000803077824 */ /* 0x040fe200078e0202 */
[----:B------:R-:W-:-:S03]  /*c2f0*/  IADD3 R3, R3, 0x1, RZ ;  /* 0x0000000103037810 */ /* 0x000fc60007ffe0ff */
[----:B------:R-:W0:Y:S01]  /*c300*/  SYNCS.PHASECHK.TRANS64.TRYWAIT P0, [R7+URZ], R4 ;  /* 0x00000004070075a7 */ /* 0x000e22000800017f */
[----:B------:R-:W-:-:S04]  /*c310*/  ISETP.NE.AND P1, PT, R3, 0x5, PT ;  /* 0x000000050300780c */ /* 0x000fc80003f25270 */
[----:B------:R-:W-:Y:S02]  /*c320*/  SEL R5, RZ, 0x1, P1 ;  /* 0x00000001ff057807 */ /* 0x000fe40000800000 */
[----:B------:R-:W-:Y:S02]  /*c330*/  SEL R3, R3, RZ, P1 ;  /* 0x000000ff03037207 */ /* 0x000fe40000800000 */
[----:B------:R-:W-:-:S03]  /*c340*/  LOP3.LUT R6, R0, R5, RZ, 0x3c, !PT ;  /* 0x0000000500067212 */ /* 0x000fc600078e3cff */
[----:B------:R-:W-:Y:S01]  /*c350*/  IMAD R8, R3, 0x8, R2 ;  /* 0x0000000803087824 */ /* 0x000fe200078e0202 */
[----:B------:R-:W-:Y:S01]  /*c360*/  SHF.L.U32 R5, R6, 0x1f, RZ ;  /* 0x0000001f06057819 */ /* 0x000fe200000006ff */
[----:B0-----:R-:W-:Y:S06]  /*c370*/  @!P0 BRA `(.L_x_310) ;  /* 0x0000000400008947 */ /* 0x001fec0003800000 */
.L_x_322:
[----:B------:R-:W1:Y:S01]  /*c380*/  SYNCS.PHASECHK.TRANS64.TRYWAIT P0, [R8+URZ], R5 ;  /* 0x00000005080075a7 */ /* 0x000e62000800017f */
[----:B------:R-:W-:-:S05]  /*c390*/  VIADD R0, R3, 0x1 ;  /* 0x0000000103007836 */ /* 0x000fca0000000000 */
[----:B------:R-:W-:-:S04]  /*c3a0*/  ISETP.NE.AND P1, PT, R0, 0x5, PT ;  /* 0x000000050000780c */ /* 0x000fc80003f25270 */
[----:B------:R-:W-:Y:S02]  /*c3b0*/  SEL R3, RZ, 0x1, P1 ;  /* 0x00000001ff037807 */ /* 0x000fe40000800000 */
[----:B0-----:R-:W-:Y:S02]  /*c3c0*/  SEL R7, R0, RZ, P1 ;  /* 0x000000ff00077207 */ /* 0x001fe40000800000 */
[----:B------:R-:W-:-:S03]  /*c3d0*/  LOP3.LUT R6, R6, R3, RZ, 0x3c, !PT ;  /* 0x0000000306067212 */ /* 0x000fc600078e3cff */
[----:B------:R-:W-:Y:S01]  /*c3e0*/  IMAD R9, R7, 0x8, R2 ;  /* 0x0000000807097824 */ /* 0x000fe200078e0202 */
[----:B------:R-:W-:Y:S01]  /*c3f0*/  SHF.L.U32 R4, R6, 0x1f, RZ ;  /* 0x0000001f06047819 */ /* 0x000fe200000006ff */
[----:B-1----:R-:W-:Y:S06]  /*c400*/  @!P0 BRA `(.L_x_311) ;  /* 0x0000000000f08947 */ /* 0x002fec0003800000 */
.L_x_323:
[----:B------:R-:W1:Y:S01]  /*c410*/  SYNCS.PHASECHK.TRANS64.TRYWAIT P0, [R9+URZ], R4 ;  /* 0x00000004090075a7 */ /* 0x000e62000800017f */
[----:B------:R-:W-:-:S05]  /*c420*/  VIADD R0, R7, 0x1 ;  /* 0x0000000107007836 */ /* 0x000fca0000000000 */
[----:B------:R-:W-:-:S04]  /*c430*/  ISETP.NE.AND P1, PT, R0, 0x5, PT ;  /* 0x000000050000780c */ /* 0x000fc80003f25270 */
[----:B------:R-:W-:Y:S02]  /*c440*/  SEL R3, RZ, 0x1, P1 ;  /* 0x00000001ff037807 */ /* 0x000fe40000800000 */
[----:B------:R-:W-:Y:S02]  /*c450*/  SEL R7, R0, RZ, P1 ;  /* 0x000000ff00077207 */ /* 0x000fe40000800000 */
[----:B------:R-:W-:-:S03]  /*c460*/  LOP3.LUT R11, R6, R3, RZ, 0x3c, !PT ;  /* 0x00000003060b7212 */ /* 0x000fc600078e3cff */
[----:B------:R-:W-:Y:S01]  /*c470*/  IMAD R6, R7, 0x8, R2 ;  /* 0x0000000807067824 */ /* 0x000fe200078e0202 */
[----:B0-----:R-:W-:Y:S01]  /*c480*/  SHF.L.U32 R5, R11, 0x1f, RZ ;  /* 0x0000001f0b057819 */ /* 0x001fe200000006ff */
[----:B-1----:R-:W-:Y:S06]  /*c490*/  @!P0 BRA `(.L_x_312) ;  /* 0x0000000000e08947 */ /* 0x002fec0003800000 */
.L_x_324:
[----:B------:R-:W1:Y:S01]  /*c4a0*/  SYNCS.PHASECHK.TRANS64.TRYWAIT P0, [R6+URZ], R5 ;  /* 0x00000005060075a7 */ /* 0x000e62000800017f */
[----:B------:R-:W-:-:S05]  /*c4b0*/  VIADD R0, R7, 0x1 ;  /* 0x0000000107007836 */ /* 0x000fca0000000000 */
[----:B------:R-:W-:-:S04]  /*c4c0*/  ISETP.NE.AND P1, PT, R0, 0x5, PT ;  /* 0x000000050000780c */ /* 0x000fc80003f25270 */
[----:B0-----:R-:W-:Y:S02]  /*c4d0*/  SEL R4, RZ, 0x1, P1 ;  /* 0x00000001ff047807 */ /* 0x001fe40000800000 */
[----:B------:R-:W-:Y:S02]  /*c4e0*/  SEL R3, R0, RZ, P1 ;  /* 0x000000ff00037207 */ /* 0x000fe40000800000 */
[----:B------:R-:W-:Y:S01]  /*c4f0*/  LOP3.LUT R0, R11, R4, RZ, 0x3c, !PT ;  /* 0x000000040b007212 */ /* 0x000fe200078e3cff */
[----:B-1----:R-:W-:Y:S06]  /*c500*/  @!P0 BRA `(.L_x_313) ;  /* 0x0000000000d88947 */ /* 0x002fec0003800000 */
.L_x_325:
[----:B------:R-:W-:Y:S01]  /*c510*/  IMAD R3, R3, 0x8, R2 ;  /* 0x0000000803037824 */ /* 0x000fe200078e0202 */
[----:B------:R-:W-:-:S07]  /*c520*/  SHF.L.U32 R0, R0, 0x1f, RZ ;  /* 0x0000001f00007819 */ /* 0x000fce00000006ff */
.L_x_314:
[----:B-1----:R1:W2:Y:S02]  /*c530*/  SYNCS.PHASECHK.TRANS64.TRYWAIT P0, [R3+URZ], R0 ;  /* 0x00000000030075a7 */ /* 0x0022a4000800017f */
[----:B--2---:R-:W-:Y:S05]  /*c540*/  @!P0 NANOSLEEP.SYNCS 0x989680 ;  /* 0x009896800000895d */ /* 0x004fea0003900000 */
[----:B------:R-:W2:Y:S02]  /*c550*/  @!P0 SYNCS.PHASECHK.TRANS64 P0, [R3+URZ], R0 ;  /* 0x00000000030085a7 */ /* 0x000ea4000800007f */
[----:B--2---:R-:W-:Y:S05]  /*c560*/  @!P0 BRA `(.L_x_314) ;  /* 0xfffffffc00f08947 */ /* 0x004fea000383ffff */
.L_x_308:
[----:B------:R-:W-:Y:S05]  /*c570*/  BSYNC B0 ;  /* 0x0000000000007941 */ /* 0x000fea0003800000 */
.L_x_307:
[----:B------:R-:W-:Y:S05]  /*c580*/  EXIT ;  /* 0x000000000000794d */ /* 0x000fea0003800000 */
.L_x_21:
[----:B----4-:R4:W0:Y:S02]  /*c590*/  SYNCS.PHASECHK.TRANS64.TRYWAIT P1, [R3+URZ], R0 ;  /* 0x00000000030075a7 */ /* 0x010824000802017f */
[----:B0-----:R-:W-:Y:S05]  /*c5a0*/  @!P1 NANOSLEEP.SYNCS 0x989680 ;  /* 0x009896800000995d */ /* 0x001fea0003900000 */
[----:B------:R-:W0:Y:S02]  /*c5b0*/  @!P1 SYNCS.PHASECHK.TRANS64 P1, [R3+URZ], R0 ;  /* 0x00000000030095a7 */ /* 0x000e24000802007f */
[----:B0-----:R-:W-:Y:S05]  /*c5c0*/  @!P1 BRA `(.L_x_21) ;  /* 0xfffffffc00f09947 */ /* 0x001fea000383ffff */
[----:B------:R-:W-:Y:S05]  /*c5d0*/  BRA `(.L_x_20) ;  /* 0xffffff4c00d87947 */ /* 0x000fea000383ffff */
.L_x_26:
[----:B-1----:R1:W3:Y:S02]  /*c5e0*/  SYNCS.PHASECHK.TRANS64.TRYWAIT P1, [R5+URZ], R4 ;  /* 0x00000004050075a7 */ /* 0x0022e4000802017f */
[----:B---3--:R-:W-:Y:S05]  /*c5f0*/  @!P1 NANOSLEEP.SYNCS 0x989680 ;  /* 0x009896800000995d */ /* 0x008fea0003900000 */
[----:B------:R-:W3:Y:S02]  /*c600*/  @!P1 SYNCS.PHASECHK.TRANS64 P1, [R5+URZ], R4 ;  /* 0x00000004050095a7 */ /* 0x000ee4000802007f */
[----:B---3--:R-:W-:Y:S05]  /*c610*/  @!P1 BRA `(.L_x_26) ;  /* 0xfffffffc00f09947 */ /* 0x008fea000383ffff */
[----:B------:R-:W-:Y:S05]  /*c620*/  BRA `(.L_x_25) ;  /* 0xffffff5400187947 */ /* 0x000fea000383ffff */
.L_x_295:
[----:B------:R-:W-:Y:S01]  /*c630*/  BSSY B1, `(.L_x_315) ;  /* 0x0000006000017945 */ /* 0x000fe20003800000 */
[----:B------:R-:W-:-:S07]  /*c640*/  IMAD.MOV.U32 R15, RZ, RZ, -0x1 ;  /* 0xffffffffff0f7424 */ /* 0x000fce00078e00ff */
[----:B------:R-:W-:Y:S05]  /*c650*/  WARPSYNC.COLLECTIVE R15, `(.L_x_316) ;  /* 0x000000000f0c7348 */ /* 0x000fea0003c00000 */
[----:B------:R-:W-:Y:S02]  /*c660*/  ELECT P6, UR62, PT ;  /* 0x00000000003e782f */ /* 0x000fe400038c0000 */
[----:B------:R-:W-:Y:S01]  /*c670*/  MOV R14, UR62 ;  /* 0x0000003e000e7c02 */ /* 0x000fe20008000f00 */
[----:B------:R-:W-:Y:S10]  /*c680*/  ENDCOLLECTIVE ;  /* 0x000000000000791b */ /* 0x000ff40003800000 */
.L_x_316:
[----:B------:R-:W-:Y:S05]  /*c690*/  BSYNC B1 ;  /* 0x0000000000017941 */ /* 0x000fea0003800000 */
.L_x_315:
[----:B------:R-:W-:Y:S05]  /*c6a0*/  BRA `(.L_x_317) ;  /* 0xfffffff0001c7947 */ /* 0x000fea000383ffff */
.L_x_298:
[----:B-1----:R1:W2:Y:S02]  /*c6b0*/  SYNCS.PHASECHK.TRANS64.TRYWAIT P0, [R23+URZ+0x28], R14 ;  /* 0x0000280e170075a7 */ /* 0x0022a4000800017f */
[----:B--2---:R-:W-:Y:S05]  /*c6c0*/  @!P0 NANOSLEEP.SYNCS 0x989680 ;  /* 0x009896800000895d */ /* 0x004fea0003900000 */
[----:B------:R-:W2:Y:S02]  /*c6d0*/  @!P0 SYNCS.PHASECHK.TRANS64 P0, [R23+URZ+0x28], R14 ;  /* 0x0000280e170085a7 */ /* 0x000ea4000800007f */
[----:B--2---:R-:W-:Y:S05]  /*c6e0*/  @!P0 BRA `(.L_x_298) ;  /* 0xfffffffc00f08947 */ /* 0x004fea000383ffff */
[----:B------:R-:W-:Y:S05]  /*c6f0*/  BRA `(.L_x_318) ;  /* 0xfffffff000547947 */ /* 0x000fea000383ffff */
.L_x_306:
[----:B------:R-:W-:Y:S01]  /*c700*/  BSSY B0, `(.L_x_319) ;  /* 0x0000006000007945 */ /* 0x000fe20003800000 */
[----:B------:R-:W-:-:S07]  /*c710*/  IMAD.MOV.U32 R15, RZ, RZ, -0x1 ;  /* 0xffffffffff0f7424 */ /* 0x000fce00078e00ff */
[----:B------:R-:W-:Y:S05]  /*c720*/  WARPSYNC.COLLECTIVE R15, `(.L_x_320) ;  /* 0x000000000f0c7348 */ /* 0x000fea0003c00000 */
[----:B------:R-:W-:Y:S02]  /*c730*/  ELECT P6, UR62, PT ;  /* 0x00000000003e782f */ /* 0x000fe400038c0000 */
[----:B------:R-:W-:Y:S01]  /*c740*/  MOV R14, UR62 ;  /* 0x0000003e000e7c02 */ /* 0x000fe20008000f00 */
[----:B------:R-:W-:Y:S10]  /*c750*/  ENDCOLLECTIVE ;  /* 0x000000000000791b */ /* 0x000ff40003800000 */
.L_x_320:
[----:B------:R-:W-:Y:S05]  /*c760*/  BSYNC B0 ;  /* 0x0000000000007941 */ /* 0x000fea0003800000 */
.L_x_319:
[----:B------:R-:W-:Y:S05]  /*c770*/  BRA `(.L_x_321) ;  /* 0xfffffff800ac7947 */ /* 0x000fea000383ffff */
.L_x_310:
[----:B0-----:R0:W1:Y:S02]  /*c780*/  SYNCS.PHASECHK.TRANS64.TRYWAIT P0, [R7+URZ], R4 ;  /* 0x00000004070075a7 */ /* 0x001064000800017f */
[----:B-1----:R-:W-:Y:S05]  /*c790*/  @!P0 NANOSLEEP.SYNCS 0x989680 ;  /* 0x009896800000895d */ /* 0x002fea0003900000 */
[----:B------:R-:W1:Y:S02]  /*c7a0*/  @!P0 SYNCS.PHASECHK.TRANS64 P0, [R7+URZ], R4 ;  /* 0x00000004070085a7 */ /* 0x000e64000800007f */
[----:B-1----:R-:W-:Y:S05]  /*c7b0*/  @!P0 BRA `(.L_x_310) ;  /* 0xfffffffc00f08947 */ /* 0x002fea000383ffff */
[----:B------:R-:W-:Y:S05]  /*c7c0*/  BRA `(.L_x_322) ;  /* 0xfffffff800ec7947 */ /* 0x000fea000383ffff */
.L_x_311:
[----:B0-----:R0:W1:Y:S02]  /*c7d0*/  SYNCS.PHASECHK.TRANS64.TRYWAIT P0, [R8+URZ], R5 ;  /* 0x00000005080075a7 */ /* 0x001064000800017f */
[----:B-1----:R-:W-:Y:S05]  /*c7e0*/  @!P0 NANOSLEEP.SYNCS 0x989680 ;  /* 0x009896800000895d */ /* 0x002fea0003900000 */
[----:B------:R-:W1:Y:S02]  /*c7f0*/  @!P0 SYNCS.PHASECHK.TRANS64 P0, [R8+URZ], R5 ;  /* 0x00000005080085a7 */ /* 0x000e64000800007f */
[----:B-1----:R-:W-:Y:S05]  /*c800*/  @!P0 BRA `(.L_x_311) ;  /* 0xfffffffc00f08947 */ /* 0x002fea000383ffff */
[----:B------:R-:W-:Y:S05]  /*c810*/  BRA `(.L_x_323) ;  /* 0xfffffff800fc7947 */ /* 0x000fea000383ffff */
.L_x_312:
[----:B0-----:R0:W1:Y:S02]  /*c820*/  SYNCS.PHASECHK.TRANS64.TRYWAIT P0, [R9+URZ], R4 ;  /* 0x00000004090075a7 */ /* 0x001064000800017f */
[----:B-1----:R-:W-:Y:S05]  /*c830*/  @!P0 NANOSLEEP.SYNCS 0x989680 ;  /* 0x009896800000895d */ /* 0x002fea0003900000 */
[----:B------:R-:W1:Y:S02]  /*c840*/  @!P0 SYNCS.PHASECHK.TRANS64 P0, [R9+URZ], R4 ;  /* 0x00000004090085a7 */ /* 0x000e64000800007f */
[----:B-1----:R-:W-:Y:S05]  /*c850*/  @!P0 BRA `(.L_x_312) ;  /* 0xfffffffc00f08947 */ /* 0x002fea000383ffff */
[----:B------:R-:W-:Y:S05]  /*c860*/  BRA `(.L_x_324) ;  /* 0xfffffffc000c7947 */ /* 0x000fea000383ffff */
.L_x_313:
[----:B0-----:R0:W1:Y:S02]  /*c870*/  SYNCS.PHASECHK.TRANS64.TRYWAIT P0, [R6+URZ], R5 ;  /* 0x00000005060075a7 */ /* 0x001064000800017f */
[----:B-1----:R-:W-:Y:S05]  /*c880*/  @!P0 NANOSLEEP.SYNCS 0x989680 ;  /* 0x009896800000895d */ /* 0x002fea0003900000 */
[----:B------:R-:W1:Y:S02]  /*c890*/  @!P0 SYNCS.PHASECHK.TRANS64 P0, [R6+URZ], R5 ;  /* 0x00000005060085a7 */ /* 0x000e64000800007f */
[----:B-1----:R-:W-:Y:S05]  /*c8a0*/  @!P0 BRA `(.L_x_313) ;  /* 0xfffffffc00f08947 */ /* 0x002fea000383ffff */
[----:B------:R-:W-:Y:S05]  /*c8b0*/  BRA `(.L_x_325) ;  /* 0xfffffffc00147947 */ /* 0x000fea000383ffff */
.L_x_326:
[----:B------:R-:W-:-:S00]  /*c8c0*/  BRA `(.L_x_326) ;  /* 0xfffffffc00fc7947 */ /* 0x000fc0000383ffff */
[----:B------:R-:W-:-:S00]  /*c8d0*/  NOP ;  /* 0x0000000000007918 */ /* 0x000fc00000000000 */
        /* <DEDUP_REMOVED lines=10> */
.L_x_327:


//--------------------- .nv.global.init           --------------------------
	.section	.nv.global.init,"aw",@progbits
.nv.global.init:
	.type		$str$22,@object
	.size		$str$22,($str$23 - $str$22)
$str$22:
        /*0000*/ 	.byte	0x6b, 0x5f, 0x74, 0x69, 0x6c, 0x65, 0x5f, 0x63, 0x6f, 0x75, 0x6e, 0x74, 0x20, 0x3e, 0x3d, 0x20
        /*0010*/ 	.byte	0x31, 0x00
	.type		$str$23,@object
	.size		$str$23,(__unnamed_1 - $str$23)
$str$23:
        /*0012*/ 	.byte	0x2f, 0x74, 0x6d, 0x70, 0x2f, 0x63, 0x75, 0x74, 0x6c, 0x61, 0x73, 0x73, 0x5f, 0x73, 0x77, 0x65
        /*0022*/ 	.byte	0x65, 0x70, 0x5f, 0x73, 0x72, 0x63, 0x2f, 0x69, 0x6e, 0x63, 0x6c, 0x75, 0x64, 0x65, 0x2f, 0x63
        /*0032*/ 	.byte	0x75, 0x74, 0x6c, 0x61, 0x73, 0x73, 0x2f, 0x67, 0x65, 0x6d, 0x6d, 0x2f, 0x63, 0x6f, 0x6c, 0x6c
        /*0042*/ 	.byte	0x65, 0x63, 0x74, 0x69, 0x76, 0x65, 0x2f, 0x73, 0x6d, 0x39, 0x30, 0x5f, 0x6d, 0x6d, 0x61, 0x5f
        /*0052*/ 	.byte	0x74, 0x6d, 0x61, 0x5f, 0x67, 0x6d, 0x6d, 0x61, 0x5f, 0x73, 0x73, 0x5f, 0x77, 0x61, 0x72, 0x70
        /*0062*/ 	.byte	0x73, 0x70, 0x65, 0x63, 0x69, 0x61, 0x6c, 0x69, 0x7a, 0x65, 0x64, 0x2e, 0x68, 0x70, 0x70, 0x00
	.type		__unnamed_1,@object
	.size		__unnamed_1,(.L_0 - __unnamed_1)
__unnamed_1:
        /*0072*/ 	.byte	0x76, 0x6f, 0x69, 0x64, 0x20, 0x63, 0x75, 0x74, 0x6c, 0x61, 0x73, 0x73, 0x3a, 0x3a, 0x67, 0x65
        /* <DEDUP_REMOVED lines=181> */
        /*0bd2*/ 	.byte	0x00
.L_0:


//--------------------- .nv.shared._ZN7cutlass13device_kernelINS_4gemm6kernel13GemmUniversalIN4cute5tupleIJiiiiEEENS1_10collective13CollectiveMmaINS1_34MainloopSm90TmaGmmaWarpSpecializedILi5ENS5_IJNS4_1CILi2EEENSA_ILi1EEESC_EEENS1_35KernelTmaWarpSpecializedCooperativeEEENS5_IJNSA_ILi192EEENSA_ILi128EEENSA_ILi64EEEEEENS_10bfloat16_tENS5_IJlSC_lEEESK_SL_NS4_8TiledMMAINS4_8MMA_AtomIJNS4_4SM904GMMA28MMA_64x128x16_F32BF16BF16_SSILNSP_5MajorE0ELSR_0ELNSP_7ScaleInE1ELSS_1EEEEEENS4_6LayoutISD_NS5_IJSC_NSA_ILi0EEESW_EEEEENS5_IJNS4_10UnderscoreESZ_SZ_EEEEENS4_13SM90_TMA_LOADENS4_14ComposedLayoutINS4_7SwizzleILi3ELi4ELi3EEENS4_18smem_ptr_flag_bitsILi16EEENSV_INS5_IJNSA_ILi8EEESI_EEENS5_IJSI_SC_EEEEEEEvNS4_8identityENS4_23SM90_TMA_LOAD_MULTICASTES1C_vS1D_EENS_8epilogue10collective6detail29Sm90TmaWarpSpecializedAdapterINS1H_15DefaultEpilogueISK_SL_SL_NS1G_6thread17LinearCombinationISK_Li1EffLNS1L_9ScaleType4KindE0ELNS_15FloatRoundStyleE2ESK_EENS1_15EpilogueDefaultEEEEEvvEEEEvNT_6ParamsE --------------------------
	.section	.nv.shared._ZN7cutlass13device_kernelINS_4gemm6kernel13GemmUniversalIN4cute5tupleIJiiiiEEENS1_10collective13CollectiveMmaINS1_34MainloopSm90TmaGmmaWarpSpecializedILi5ENS5_IJNS4_1CILi2EEENSA_ILi1EEESC_EEENS1_35KernelTmaWarpSpecializedCooperativeEEENS5_IJNSA_ILi192EEENSA_ILi128EEENSA_ILi64EEEEEENS_10bfloat16_tENS5_IJlSC_lEEESK_SL_NS4_8TiledMMAINS4_8MMA_AtomIJNS4_4SM904GMMA28MMA_64x128x16_F32BF16BF16_SSILNSP_5MajorE0ELSR_0ELNSP_7ScaleInE1ELSS_1EEEEEENS4_6LayoutISD_NS5_IJSC_NSA_ILi0EEESW_EEEEENS5_IJNS4_10UnderscoreESZ_SZ_EEEEENS4_13SM90_TMA_LOADENS4_14ComposedLayoutINS4_7SwizzleILi3ELi4ELi3EEENS4_18smem_ptr_flag_bitsILi16EEENSV_INS5_IJNSA_ILi8EEESI_EEENS5_IJSI_SC_EEEEEEEvNS4_8identityENS4_23SM90_TMA_LOAD_MULTICASTES1C_vS1D_EENS_8epilogue10collective6detail29Sm90TmaWarpSpecializedAdapterINS1H_15DefaultEpilogueISK_SL_SL_NS1G_6thread17LinearCombinationISK_Li1EffLNS1L_9ScaleType4KindE0ELNS_15FloatRoundStyleE2ESK_EENS1_15EpilogueDefaultEEEEEvvEEEEvNT_6ParamsE,"aw",@nobits
	.sectionflags	@""
	.align	16
	.zero		1024


//--------------------- .nv.shared.reserved.0     --------------------------
	.section	.nv.shared.reserved.0,"aw",@nobits
	.weak		__nv_reservedSMEM_offset_0_alias
	.size		__nv_reservedSMEM_offset_0_alias, 0, 0
	.other		__nv_reservedSMEM_offset_0_alias,@"STO_CUDA_RESERVED_SHARED STV_DEFAULT"
__nv_reservedSMEM_offset_0_alias:
	.zero		0


//--------------------- .nv.global                --------------------------
	.section	.nv.global,"aw",@nobits
.nv.global:
	.type		_ZN39_INTERNAL_346a09aa_4_k_cu_43f45ebc_83574cute1_E,@object
	.size		_ZN39_INTERNAL_346a09aa_4_k_cu_43f45ebc_83574cute1_E,(_ZN39_INTERNAL_346a09aa_4_k_cu_43f45ebc_83574cuda3std3__45__cpo6cbeginE - _ZN39_INTERNAL_346a09aa_4_k_cu_43f45ebc_83574cute1_E)
_ZN39_INTERNAL_346a09aa_4_k_cu_43f45ebc_83574cute1_E:
	.zero		1
	.type		_ZN39_INTERNAL_346a09aa_4_k_cu_43f45ebc_83574cuda3std3__45__cpo6cbeginE,@object
	.size		_ZN39_INTERNAL_346a09aa_4_k_cu_43f45ebc_83574cuda3std3__45__cpo6cbeginE,(_ZN39_INTERNAL_346a09aa_4_k_cu_43f45ebc_83574cuda3std3__48in_placeE - _ZN39_INTERNAL_346a09aa_4_k_cu_43f45ebc_83574cuda3std3__45__cpo6cbeginE)
_ZN39_INTERNAL_346a09aa_4_k_cu_43f45ebc_83574cuda3std3__45__cpo6cbeginE:
	.zero		1
	.type		_ZN39_INTERNAL_346a09aa_4_k_cu_43f45ebc_83574cuda3std3__48in_placeE,@object
	.size		_ZN39_INTERNAL_346a09aa_4_k_cu_43f45ebc_83574cuda3std3__48in_placeE,(_ZN39_INTERNAL_346a09aa_4_k_cu_43f45ebc_83574cuda3std6ranges3__45__cpo9iter_moveE - _ZN39_INTERNAL_346a09aa_4_k_cu_43f45ebc_83574cuda3std3__48in_placeE)
_ZN39_INTERNAL_346a09aa_4_k_cu_43f45ebc_83574cuda3std3__48in_placeE:
	.zero		1
	.type		_ZN39_INTERNAL_346a09aa_4_k_cu_43f45ebc_83574cuda3std6ranges3__45__cpo9iter_moveE,@object
	.size		_ZN39_INTERNAL_346a09aa_4_k_cu_43f45ebc_83574cuda3std6ranges3__45__cpo9iter_moveE,(_ZN39_INTERNAL_346a09aa_4_k_cu_43f45ebc_83574cuda3std3__45__cpo5beginE - _ZN39_INTERNAL_346a09aa_4_k_cu_43f45ebc_83574cuda3std6ranges3__45__cpo9iter_moveE)
_ZN39_INTERNAL_346a09aa_4_k_cu_43f45ebc_83574cuda3std6ranges3__45__cpo9iter_moveE:
	.zero		1
	.type		_ZN39_INTERNAL_346a09aa_4_k_cu_43f45ebc_83574cuda3std3__45__cpo5beginE,@object
	.size		_ZN39_INTERNAL_346a09aa_4_k_cu_43f45ebc_83574cuda3std3__45__cpo5beginE,(_ZN39_INTERNAL_346a09aa_4_k_cu_43f45ebc_83574cuda3std3__441_GLOBAL__N__346a09aa_4_k_cu_43f45ebc_83576ignoreE - _ZN39_INTERNAL_346a09aa_4_k_cu_43f45ebc_83574cuda3std3__45__cpo5beginE)
_ZN39_INTERNAL_346a09aa_4_k_cu_43f45ebc_83574cuda3std3__45__cpo5beginE:
	.zero		1
	.type		_ZN39_INTERNAL_346a09aa_4_k_cu_43f45ebc_83574cuda3std3__441_GLOBAL__N__346a09aa_4_k_cu_43f45ebc_83576ignoreE,@object
	.size		_ZN39_INTERNAL_346a09aa_4_k_cu_43f45ebc_83574cuda3std3__441_GLOBAL__N__346a09aa_4_k_cu_43f45ebc_83576ignoreE,(_ZN39_INTERNAL_346a09aa_4_k_cu_43f45ebc_83574cute7productE - _ZN39_INTERNAL_346a09aa_4_k_cu_43f45ebc_83574cuda3std3__441_GLOBAL__N__346a09aa_4_k_cu_43f45ebc_83576ignoreE)
_ZN39_INTERNAL_346a09aa_4_k_cu_43f45ebc_83574cuda3std3__441_GLOBAL__N__346a09aa_4_k_cu_43f45ebc_83576ignoreE:
	.zero		1
	.type		_ZN39_INTERNAL_346a09aa_4_k_cu_43f45ebc_83574cute7productE,@object
	.size		_ZN39_INTERNAL_346a09aa_4_k_cu_43f45ebc_83574cute7productE,(_ZN39_INTERNAL_346a09aa_4_k_cu_43f45ebc_83574cuda3std3__45__cpo3endE - _ZN39_INTERNAL_346a09aa_4_k_cu_43f45ebc_83574cute7productE)
_ZN39_INTERNAL_346a09aa_4_k_cu_43f45ebc_83574cute7productE:
	.zero		1
	.type		_ZN39_INTERNAL_346a09aa_4_k_cu_43f45ebc_83574cuda3std3__45__cpo3endE,@object
	.size		_ZN39_INTERNAL_346a09aa_4_k_cu_43f45ebc_83574cuda3std3__45__cpo3endE,(_ZN39_INTERNAL_346a09aa_4_k_cu_43f45ebc_83574cuda3std3__419piecewise_constructE - _ZN39_INTERNAL_346a09aa_4_k_cu_43f45ebc_83574cuda3std3__45__cpo3endE)
_ZN39_INTERNAL_346a09aa_4_k_cu_43f45ebc_83574cuda3std3__45__cpo3endE:
	.zero		1
	.type		_ZN39_INTERNAL_346a09aa_4_k_cu_43f45ebc_83574cuda3std3__419piecewise_constructE,@object
	.size		_ZN39_INTERNAL_346a09aa_4_k_cu_43f45ebc_83574cuda3std3__419piecewise_constructE,(_ZN39_INTERNAL_346a09aa_4_k_cu_43f45ebc_83574cuda3std3__45__cpo4cendE - _ZN39_INTERNAL_346a09aa_4_k_cu_43f45ebc_83574cuda3std3__419piecewise_constructE)
_ZN39_INTERNAL_346a09aa_4_k_cu_43f45ebc_83574cuda3std3__419piecewise_constructE:
	.zero		1
	.type		_ZN39_INTERNAL_346a09aa_4_k_cu_43f45ebc_83574cuda3std3__45__cpo4cendE,@object
	.size		_ZN39_INTERNAL_346a09aa_4_k_cu_43f45ebc_83574cuda3std3__45__cpo4cendE,(_ZN39_INTERNAL_346a09aa_4_k_cu_43f45ebc_83574cuda3std6ranges3__45__cpo4swapE - _ZN39_INTERNAL_346a09aa_4_k_cu_43f45ebc_83574cuda3std3__45__cpo4cendE)
_ZN39_INTERNAL_346a09aa_4_k_cu_43f45ebc_83574cuda3std3__45__cpo4cendE:
	.zero		1
	.type		_ZN39_INTERNAL_346a09aa_4_k_cu_43f45ebc_83574cuda3std6ranges3__45__cpo4swapE,@object
	.size		_ZN39_INTERNAL_346a09aa_4_k_cu_43f45ebc_83574cuda3std6ranges3__45__cpo4swapE,(.L_8 - _ZN39_INTERNAL_346a09aa_4_k_cu_43f45ebc_83574cuda3std6ranges3__45__cpo4swapE)
_ZN39_INTERNAL_346a09aa_4_k_cu_43f45ebc_83574cuda3std6ranges3__45__cpo4swapE:
	.zero		1
.L_8:


//--------------------- .nv.constant0._ZN7cutlass13device_kernelINS_4gemm6kernel13GemmUniversalIN4cute5tupleIJiiiiEEENS1_10collective13CollectiveMmaINS1_34MainloopSm90TmaGmmaWarpSpecializedILi5ENS5_IJNS4_1CILi2EEENSA_ILi1EEESC_EEENS1_35KernelTmaWarpSpecializedCooperativeEEENS5_IJNSA_ILi192EEENSA_ILi128EEENSA_ILi64EEEEEENS_10bfloat16_tENS5_IJlSC_lEEESK_SL_NS4_8TiledMMAINS4_8MMA_AtomIJNS4_4SM904GMMA28MMA_64x128x16_F32BF16BF16_SSILNSP_5MajorE0ELSR_0ELNSP_7ScaleInE1ELSS_1EEEEEENS4_6LayoutISD_NS5_IJSC_NSA_ILi0EEESW_EEEEENS5_IJNS4_10UnderscoreESZ_SZ_EEEEENS4_13SM90_TMA_LOADENS4_14ComposedLayoutINS4_7SwizzleILi3ELi4ELi3EEENS4_18smem_ptr_flag_bitsILi16EEENSV_INS5_IJNSA_ILi8EEESI_EEENS5_IJSI_SC_EEEEEEEvNS4_8identityENS4_23SM90_TMA_LOAD_MULTICASTES1C_vS1D_EENS_8epilogue10collective6detail29Sm90TmaWarpSpecializedAdapterINS1H_15DefaultEpilogueISK_SL_SL_NS1G_6thread17LinearCombinationISK_Li1EffLNS1L_9ScaleType4KindE0ELNS_15FloatRoundStyleE2ESK_EENS1_15EpilogueDefaultEEEEEvvEEEEvNT_6ParamsE --------------------------
	.section	.nv.constant0._ZN7cutlass13device_kernelINS_4gemm6kernel13GemmUniversalIN4cute5tupleIJiiiiEEENS1_10collective13CollectiveMmaINS1_34MainloopSm90TmaGmmaWarpSpecializedILi5ENS5_IJNS4_1CILi2EEENSA_ILi1EEESC_EEENS1_35KernelTmaWarpSpecializedCooperativeEEENS5_IJNSA_ILi192EEENSA_ILi128EEENSA_ILi64EEEEEENS_10bfloat16_tENS5_IJlSC_lEEESK_SL_NS4_8TiledMMAINS4_8MMA_AtomIJNS4_4SM904GMMA28MMA_64x128x16_F32BF16BF16_SSILNSP_5MajorE0ELSR_0ELNSP_7ScaleInE1ELSS_1EEEEEENS4_6LayoutISD_NS5_IJSC_NSA_ILi0EEESW_EEEEENS5_IJNS4_10UnderscoreESZ_SZ_EEEEENS4_13SM90_TMA_LOADENS4_14ComposedLayoutINS4_7SwizzleILi3ELi4ELi3EEENS4_18smem_ptr_flag_bitsILi16EEENSV_INS5_IJNSA_ILi8EEESI_EEENS5_IJSI_SC_EEEEEEEvNS4_8identityENS4_23SM90_TMA_LOAD_MULTICASTES1C_vS1D_EENS_8epilogue10collective6detail29Sm90TmaWarpSpecializedAdapterINS1H_15DefaultEpilogueISK_SL_SL_NS1G_6thread17LinearCombinationISK_Li1EffLNS1L_9ScaleType4KindE0ELNS_15FloatRoundStyleE2ESK_EENS1_15EpilogueDefaultEEEEEvvEEEEvNT_6ParamsE,"a",@progbits
	.sectionflags	@""
	.align	4
.nv.constant0._ZN7cutlass13device_kernelINS_4gemm6kernel13GemmUniversalIN4cute5tupleIJiiiiEEENS1_10collective13CollectiveMmaINS1_34MainloopSm90TmaGmmaWarpSpecializedILi5ENS5_IJNS4_1CILi2EEENSA_ILi1EEESC_EEENS1_35KernelTmaWarpSpecializedCooperativeEEENS5_IJNSA_ILi192EEENSA_ILi128EEENSA_ILi64EEEEEENS_10bfloat16_tENS5_IJlSC_lEEESK_SL_NS4_8TiledMMAINS4_8MMA_AtomIJNS4_4SM904GMMA28MMA_64x128x16_F32BF16BF16_SSILNSP_5MajorE0ELSR_0ELNSP_7ScaleInE1ELSS_1EEEEEENS4_6LayoutISD_NS5_IJSC_NSA_ILi0EEESW_EEEEENS5_IJNS4_10UnderscoreESZ_SZ_EEEEENS4_13SM90_TMA_LOADENS4_14ComposedLayoutINS4_7SwizzleILi3ELi4ELi3EEENS4_18smem_ptr_flag_bitsILi16EEENSV_INS5_IJNSA_ILi8EEESI_EEENS5_IJSI_SC_EEEEEEEvNS4_8identityENS4_23SM90_TMA_LOAD_MULTICASTES1C_vS1D_EENS_8epilogue10collective6detail29Sm90TmaWarpSpecializedAdapterINS1H_15DefaultEpilogueISK_SL_SL_NS1G_6thread17LinearCombinationISK_Li1EffLNS1L_9ScaleType4KindE0ELNS_15FloatRoundStyleE2ESK_EENS1_15EpilogueDefaultEEEEEvvEEEEvNT_6ParamsE:
	.zero		1664


//--------------------- SYMBOLS --------------------------

	.type		.nv.reservedSmem.offset0,@object
	.size		.nv.reservedSmem.offset0,0x4
	.type		__assertfail,@function
